//
// Generated by NVIDIA NVVM Compiler
//
// Compiler Build ID: CL-36424714
// Cuda compilation tools, release 13.0, V13.0.88
// Based on NVVM 20.0.0
//

.version 9.0
.target sm_100
.address_size 64

	// .globl	_Z8tranposeiiPKfPf
// _ZZ8tranposeiiPKfPfE6buffer has been demoted

.visible .entry _Z8tranposeiiPKfPf(
	.param .u32 _Z8tranposeiiPKfPf_param_0,
	.param .u32 _Z8tranposeiiPKfPf_param_1,
	.param .u64 .ptr .align 1 _Z8tranposeiiPKfPf_param_2,
	.param .u64 .ptr .align 1 _Z8tranposeiiPKfPf_param_3
)
{
	.reg .pred 	%p<7>;
	.reg .b32 	%r<27>;
	.reg .b32 	%f<3>;
	.reg .b64 	%rd<9>;
	// demoted variable
	.shared .align 4 .b8 _ZZ8tranposeiiPKfPfE6buffer[1024];
	ld.param.u32 	%r9, [_Z8tranposeiiPKfPf_param_0];
	ld.param.u32 	%r11, [_Z8tranposeiiPKfPf_param_1];
	ld.param.u64 	%rd1, [_Z8tranposeiiPKfPf_param_2];
	ld.param.u64 	%rd2, [_Z8tranposeiiPKfPf_param_3];
	mov.u32 	%r1, %tid.x;
	mov.u32 	%r2, %tid.y;
	mov.u32 	%r12, %ctaid.x;
	shl.b32 	%r3, %r12, 4;
	add.s32 	%r4, %r3, %r1;
	mov.u32 	%r13, %ctaid.y;
	shl.b32 	%r5, %r13, 4;
	add.s32 	%r14, %r5, %r2;
	setp.ge.s32 	%p1, %r4, %r9;
	setp.ge.s32 	%p2, %r14, %r11;
	or.pred  	%p3, %p1, %p2;
	@%p3 bra 	$L__BB0_2;
	cvta.to.global.u64 	%rd3, %rd1;
	mad.lo.s32 	%r15, %r14, %r9, %r4;
	mul.wide.s32 	%rd4, %r15, 4;
	add.s64 	%rd5, %rd3, %rd4;
	ld.global.f32 	%f1, [%rd5];
	shl.b32 	%r16, %r2, 6;
	mov.u32 	%r17, _ZZ8tranposeiiPKfPfE6buffer;
	add.s32 	%r18, %r17, %r16;
	shl.b32 	%r19, %r1, 2;
	add.s32 	%r20, %r18, %r19;
	st.shared.f32 	[%r20], %f1;
$L__BB0_2:
	bar.sync 	0;
	add.s32 	%r7, %r5, %r1;
	add.s32 	%r8, %r3, %r2;
	setp.ge.s32 	%p4, %r7, %r11;
	setp.ge.s32 	%p5, %r8, %r9;
	or.pred  	%p6, %p5, %p4;
	@%p6 bra 	$L__BB0_4;
	shl.b32 	%r21, %r1, 6;
	mov.u32 	%r22, _ZZ8tranposeiiPKfPfE6buffer;
	add.s32 	%r23, %r22, %r21;
	shl.b32 	%r24, %r2, 2;
	add.s32 	%r25, %r23, %r24;
	ld.shared.f32 	%f2, [%r25];
	mad.lo.s32 	%r26, %r11, %r8, %r7;
	cvta.to.global.u64 	%rd6, %rd2;
	mul.wide.s32 	%rd7, %r26, 4;
	add.s64 	%rd8, %rd6, %rd7;
	st.global.f32 	[%rd8], %f2;
$L__BB0_4:
	ret;

}
	// .globl	_Z20sgemmOnDevicePaddingiiiPKfS0_Pf
.visible .entry _Z20sgemmOnDevicePaddingiiiPKfS0_Pf(
	.param .u32 _Z20sgemmOnDevicePaddingiiiPKfS0_Pf_param_0,
	.param .u32 _Z20sgemmOnDevicePaddingiiiPKfS0_Pf_param_1,
	.param .u32 _Z20sgemmOnDevicePaddingiiiPKfS0_Pf_param_2,
	.param .u64 .ptr .align 1 _Z20sgemmOnDevicePaddingiiiPKfS0_Pf_param_3,
	.param .u64 .ptr .align 1 _Z20sgemmOnDevicePaddingiiiPKfS0_Pf_param_4,
	.param .u64 .ptr .align 1 _Z20sgemmOnDevicePaddingiiiPKfS0_Pf_param_5
)
{
	.reg .pred 	%p<54>;
	.reg .b32 	%r<40>;
	.reg .b32 	%f<292>;
	.reg .b64 	%rd<28>;

	ld.param.u32 	%r17, [_Z20sgemmOnDevicePaddingiiiPKfS0_Pf_param_0];
	ld.param.u32 	%r18, [_Z20sgemmOnDevicePaddingiiiPKfS0_Pf_param_1];
	ld.param.u32 	%r19, [_Z20sgemmOnDevicePaddingiiiPKfS0_Pf_param_2];
	ld.param.u64 	%rd7, [_Z20sgemmOnDevicePaddingiiiPKfS0_Pf_param_5];
	cvta.to.global.u64 	%rd1, %rd7;
	setp.lt.s32 	%p1, %r19, 1;
	mov.f32 	%f260, 0f00000000;
	mov.f32 	%f261, %f260;
	mov.f32 	%f262, %f260;
	mov.f32 	%f263, %f260;
	mov.f32 	%f264, %f260;
	mov.f32 	%f265, %f260;
	mov.f32 	%f266, %f260;
	mov.f32 	%f267, %f260;
	mov.f32 	%f268, %f260;
	mov.f32 	%f269, %f260;
	mov.f32 	%f270, %f260;
	mov.f32 	%f271, %f260;
	mov.f32 	%f272, %f260;
	mov.f32 	%f273, %f260;
	mov.f32 	%f274, %f260;
	mov.f32 	%f275, %f260;
	@%p1 bra 	$L__BB1_7;
	add.s32 	%r1, %r19, 1;
	shr.u32 	%r20, %r1, 1;
	and.b32  	%r2, %r20, 3;
	setp.lt.u32 	%p2, %r19, 7;
	mov.f32 	%f260, 0f00000000;
	@%p2 bra 	$L__BB1_4;
	and.b32  	%r22, %r20, 1073741820;
	neg.s32 	%r39, %r22;
	mov.f32 	%f260, 0f00000000;
	mov.f32 	%f261, %f260;
	mov.f32 	%f262, %f260;
	mov.f32 	%f263, %f260;
	mov.f32 	%f264, %f260;
	mov.f32 	%f265, %f260;
	mov.f32 	%f266, %f260;
	mov.f32 	%f267, %f260;
	mov.f32 	%f268, %f260;
	mov.f32 	%f269, %f260;
	mov.f32 	%f270, %f260;
	mov.f32 	%f271, %f260;
	mov.f32 	%f272, %f260;
	mov.f32 	%f273, %f260;
	mov.f32 	%f274, %f260;
	mov.f32 	%f275, %f260;
$L__BB1_3:
	bar.sync 	0;
	add.f32 	%f100, %f275, 0f7FC00000;
	add.f32 	%f101, %f274, 0f7FC00000;
	add.f32 	%f102, %f273, 0f7FC00000;
	add.f32 	%f103, %f272, 0f7FC00000;
	add.f32 	%f104, %f271, 0f7FC00000;
	add.f32 	%f105, %f270, 0f7FC00000;
	add.f32 	%f106, %f269, 0f7FC00000;
	add.f32 	%f107, %f268, 0f7FC00000;
	add.f32 	%f108, %f267, 0f7FC00000;
	add.f32 	%f109, %f266, 0f7FC00000;
	add.f32 	%f110, %f265, 0f7FC00000;
	add.f32 	%f111, %f264, 0f7FC00000;
	add.f32 	%f112, %f263, 0f7FC00000;
	add.f32 	%f113, %f262, 0f7FC00000;
	add.f32 	%f114, %f261, 0f7FC00000;
	add.f32 	%f115, %f260, 0f7FC00000;
	add.f32 	%f116, %f100, 0f7FC00000;
	add.f32 	%f117, %f101, 0f7FC00000;
	add.f32 	%f118, %f102, 0f7FC00000;
	add.f32 	%f119, %f103, 0f7FC00000;
	add.f32 	%f120, %f104, 0f7FC00000;
	add.f32 	%f121, %f105, 0f7FC00000;
	add.f32 	%f122, %f106, 0f7FC00000;
	add.f32 	%f123, %f107, 0f7FC00000;
	add.f32 	%f124, %f108, 0f7FC00000;
	add.f32 	%f125, %f109, 0f7FC00000;
	add.f32 	%f126, %f110, 0f7FC00000;
	add.f32 	%f127, %f111, 0f7FC00000;
	add.f32 	%f128, %f112, 0f7FC00000;
	add.f32 	%f129, %f113, 0f7FC00000;
	add.f32 	%f130, %f114, 0f7FC00000;
	add.f32 	%f131, %f115, 0f7FC00000;
	bar.sync 	0;
	bar.sync 	0;
	add.f32 	%f132, %f116, 0f7FC00000;
	add.f32 	%f133, %f117, 0f7FC00000;
	add.f32 	%f134, %f118, 0f7FC00000;
	add.f32 	%f135, %f119, 0f7FC00000;
	add.f32 	%f136, %f120, 0f7FC00000;
	add.f32 	%f137, %f121, 0f7FC00000;
	add.f32 	%f138, %f122, 0f7FC00000;
	add.f32 	%f139, %f123, 0f7FC00000;
	add.f32 	%f140, %f124, 0f7FC00000;
	add.f32 	%f141, %f125, 0f7FC00000;
	add.f32 	%f142, %f126, 0f7FC00000;
	add.f32 	%f143, %f127, 0f7FC00000;
	add.f32 	%f144, %f128, 0f7FC00000;
	add.f32 	%f145, %f129, 0f7FC00000;
	add.f32 	%f146, %f130, 0f7FC00000;
	add.f32 	%f147, %f131, 0f7FC00000;
	add.f32 	%f148, %f132, 0f7FC00000;
	add.f32 	%f149, %f133, 0f7FC00000;
	add.f32 	%f150, %f134, 0f7FC00000;
	add.f32 	%f151, %f135, 0f7FC00000;
	add.f32 	%f152, %f136, 0f7FC00000;
	add.f32 	%f153, %f137, 0f7FC00000;
	add.f32 	%f154, %f138, 0f7FC00000;
	add.f32 	%f155, %f139, 0f7FC00000;
	add.f32 	%f156, %f140, 0f7FC00000;
	add.f32 	%f157, %f141, 0f7FC00000;
	add.f32 	%f158, %f142, 0f7FC00000;
	add.f32 	%f159, %f143, 0f7FC00000;
	add.f32 	%f160, %f144, 0f7FC00000;
	add.f32 	%f161, %f145, 0f7FC00000;
	add.f32 	%f162, %f146, 0f7FC00000;
	add.f32 	%f163, %f147, 0f7FC00000;
	bar.sync 	0;
	bar.sync 	0;
	add.f32 	%f164, %f148, 0f7FC00000;
	add.f32 	%f165, %f149, 0f7FC00000;
	add.f32 	%f166, %f150, 0f7FC00000;
	add.f32 	%f167, %f151, 0f7FC00000;
	add.f32 	%f168, %f152, 0f7FC00000;
	add.f32 	%f169, %f153, 0f7FC00000;
	add.f32 	%f170, %f154, 0f7FC00000;
	add.f32 	%f171, %f155, 0f7FC00000;
	add.f32 	%f172, %f156, 0f7FC00000;
	add.f32 	%f173, %f157, 0f7FC00000;
	add.f32 	%f174, %f158, 0f7FC00000;
	add.f32 	%f175, %f159, 0f7FC00000;
	add.f32 	%f176, %f160, 0f7FC00000;
	add.f32 	%f177, %f161, 0f7FC00000;
	add.f32 	%f178, %f162, 0f7FC00000;
	add.f32 	%f179, %f163, 0f7FC00000;
	add.f32 	%f180, %f164, 0f7FC00000;
	add.f32 	%f181, %f165, 0f7FC00000;
	add.f32 	%f182, %f166, 0f7FC00000;
	add.f32 	%f183, %f167, 0f7FC00000;
	add.f32 	%f184, %f168, 0f7FC00000;
	add.f32 	%f185, %f169, 0f7FC00000;
	add.f32 	%f186, %f170, 0f7FC00000;
	add.f32 	%f187, %f171, 0f7FC00000;
	add.f32 	%f188, %f172, 0f7FC00000;
	add.f32 	%f189, %f173, 0f7FC00000;
	add.f32 	%f190, %f174, 0f7FC00000;
	add.f32 	%f191, %f175, 0f7FC00000;
	add.f32 	%f192, %f176, 0f7FC00000;
	add.f32 	%f193, %f177, 0f7FC00000;
	add.f32 	%f194, %f178, 0f7FC00000;
	add.f32 	%f195, %f179, 0f7FC00000;
	bar.sync 	0;
	bar.sync 	0;
	add.f32 	%f196, %f180, 0f7FC00000;
	add.f32 	%f197, %f181, 0f7FC00000;
	add.f32 	%f198, %f182, 0f7FC00000;
	add.f32 	%f199, %f183, 0f7FC00000;
	add.f32 	%f200, %f184, 0f7FC00000;
	add.f32 	%f201, %f185, 0f7FC00000;
	add.f32 	%f202, %f186, 0f7FC00000;
	add.f32 	%f203, %f187, 0f7FC00000;
	add.f32 	%f204, %f188, 0f7FC00000;
	add.f32 	%f205, %f189, 0f7FC00000;
	add.f32 	%f206, %f190, 0f7FC00000;
	add.f32 	%f207, %f191, 0f7FC00000;
	add.f32 	%f208, %f192, 0f7FC00000;
	add.f32 	%f209, %f193, 0f7FC00000;
	add.f32 	%f210, %f194, 0f7FC00000;
	add.f32 	%f211, %f195, 0f7FC00000;
	add.f32 	%f275, %f196, 0f7FC00000;
	add.f32 	%f274, %f197, 0f7FC00000;
	add.f32 	%f273, %f198, 0f7FC00000;
	add.f32 	%f272, %f199, 0f7FC00000;
	add.f32 	%f271, %f200, 0f7FC00000;
	add.f32 	%f270, %f201, 0f7FC00000;
	add.f32 	%f269, %f202, 0f7FC00000;
	add.f32 	%f268, %f203, 0f7FC00000;
	add.f32 	%f267, %f204, 0f7FC00000;
	add.f32 	%f266, %f205, 0f7FC00000;
	add.f32 	%f265, %f206, 0f7FC00000;
	add.f32 	%f264, %f207, 0f7FC00000;
	add.f32 	%f263, %f208, 0f7FC00000;
	add.f32 	%f262, %f209, 0f7FC00000;
	add.f32 	%f261, %f210, 0f7FC00000;
	add.f32 	%f260, %f211, 0f7FC00000;
	bar.sync 	0;
	add.s32 	%r39, %r39, 4;
	setp.eq.s32 	%p3, %r39, 0;
	@%p3 bra 	$L__BB1_4;
	bra.uni 	$L__BB1_3;
$L__BB1_4:
	setp.eq.s32 	%p4, %r2, 0;
	@%p4 bra 	$L__BB1_7;
	neg.s32 	%r38, %r2;
$L__BB1_6:
	.pragma "nounroll";
	bar.sync 	0;
	add.f32 	%f212, %f275, 0f7FC00000;
	add.f32 	%f213, %f274, 0f7FC00000;
	add.f32 	%f214, %f273, 0f7FC00000;
	add.f32 	%f215, %f272, 0f7FC00000;
	add.f32 	%f216, %f271, 0f7FC00000;
	add.f32 	%f217, %f270, 0f7FC00000;
	add.f32 	%f218, %f269, 0f7FC00000;
	add.f32 	%f219, %f268, 0f7FC00000;
	add.f32 	%f220, %f267, 0f7FC00000;
	add.f32 	%f221, %f266, 0f7FC00000;
	add.f32 	%f222, %f265, 0f7FC00000;
	add.f32 	%f223, %f264, 0f7FC00000;
	add.f32 	%f224, %f263, 0f7FC00000;
	add.f32 	%f225, %f262, 0f7FC00000;
	add.f32 	%f226, %f261, 0f7FC00000;
	add.f32 	%f227, %f260, 0f7FC00000;
	add.f32 	%f275, %f212, 0f7FC00000;
	add.f32 	%f274, %f213, 0f7FC00000;
	add.f32 	%f273, %f214, 0f7FC00000;
	add.f32 	%f272, %f215, 0f7FC00000;
	add.f32 	%f271, %f216, 0f7FC00000;
	add.f32 	%f270, %f217, 0f7FC00000;
	add.f32 	%f269, %f218, 0f7FC00000;
	add.f32 	%f268, %f219, 0f7FC00000;
	add.f32 	%f267, %f220, 0f7FC00000;
	add.f32 	%f266, %f221, 0f7FC00000;
	add.f32 	%f265, %f222, 0f7FC00000;
	add.f32 	%f264, %f223, 0f7FC00000;
	add.f32 	%f263, %f224, 0f7FC00000;
	add.f32 	%f262, %f225, 0f7FC00000;
	add.f32 	%f261, %f226, 0f7FC00000;
	add.f32 	%f260, %f227, 0f7FC00000;
	bar.sync 	0;
	add.s32 	%r38, %r38, 1;
	setp.ne.s32 	%p5, %r38, 0;
	@%p5 bra 	$L__BB1_6;
$L__BB1_7:
	mov.u32 	%r23, %ctaid.x;
	shl.b32 	%r24, %r23, 6;
	mov.u32 	%r25, %tid.x;
	add.s32 	%r26, %r24, %r25;
	mov.u32 	%r27, %ctaid.y;
	shl.b32 	%r28, %r27, 6;
	mov.u32 	%r29, %tid.y;
	add.s32 	%r8, %r28, %r29;
	setp.lt.s32 	%p6, %r26, %r17;
	setp.lt.s32 	%p7, %r8, %r18;
	and.pred  	%p8, %p7, %p6;
	@%p8 bra 	$L__BB1_8;
	bra.uni 	$L__BB1_9;
$L__BB1_8:
	mad.lo.s32 	%r30, %r8, %r17, %r26;
	mul.wide.s32 	%rd8, %r30, 4;
	add.s64 	%rd9, %rd1, %rd8;
	st.global.f32 	[%rd9], %f275;
$L__BB1_9:
	setp.ge.s32 	%p9, %r26, %r17;
	add.s32 	%r11, %r8, 16;
	setp.ge.s32 	%p10, %r11, %r18;
	or.pred  	%p11, %p10, %p9;
	@%p11 bra 	$L__BB1_11;
	mad.lo.s32 	%r31, %r11, %r17, %r26;
	mul.wide.s32 	%rd10, %r31, 4;
	add.s64 	%rd11, %rd1, %rd10;
	st.global.f32 	[%rd11], %f274;
$L__BB1_11:
	setp.ge.s32 	%p12, %r26, %r17;
	add.s32 	%r12, %r8, 32;
	setp.ge.s32 	%p13, %r12, %r18;
	or.pred  	%p14, %p13, %p12;
	@%p14 bra 	$L__BB1_13;
	mad.lo.s32 	%r32, %r12, %r17, %r26;
	mul.wide.s32 	%rd12, %r32, 4;
	add.s64 	%rd13, %rd1, %rd12;
	st.global.f32 	[%rd13], %f273;
$L__BB1_13:
	setp.ge.s32 	%p15, %r26, %r17;
	add.s32 	%r13, %r8, 48;
	setp.ge.s32 	%p16, %r13, %r18;
	or.pred  	%p17, %p16, %p15;
	@%p17 bra 	$L__BB1_15;
	mad.lo.s32 	%r33, %r13, %r17, %r26;
	mul.wide.s32 	%rd14, %r33, 4;
	add.s64 	%rd15, %rd1, %rd14;
	st.global.f32 	[%rd15], %f272;
$L__BB1_15:
	setp.ge.s32 	%p18, %r8, %r18;
	add.s32 	%r14, %r26, 16;
	setp.ge.s32 	%p19, %r14, %r17;
	mul.lo.s32 	%r34, %r8, %r17;
	cvt.s64.s32 	%rd2, %r26;
	cvt.s64.s32 	%rd16, %r34;
	add.s64 	%rd17, %rd16, %rd2;
	shl.b64 	%rd18, %rd17, 2;
	add.s64 	%rd3, %rd1, %rd18;
	or.pred  	%p20, %p18, %p19;
	@%p20 bra 	$L__BB1_17;
	st.global.f32 	[%rd3+64], %f271;
$L__BB1_17:
	setp.ge.s32 	%p22, %r11, %r18;
	mul.lo.s32 	%r35, %r11, %r17;
	cvt.s64.s32 	%rd19, %r35;
	add.s64 	%rd20, %rd19, %rd2;
	shl.b64 	%rd21, %rd20, 2;
	add.s64 	%rd4, %rd1, %rd21;
	or.pred  	%p23, %p22, %p19;
	@%p23 bra 	$L__BB1_19;
	st.global.f32 	[%rd4+64], %f270;
$L__BB1_19:
	setp.ge.s32 	%p25, %r12, %r18;
	mul.lo.s32 	%r36, %r12, %r17;
	cvt.s64.s32 	%rd22, %r36;
	add.s64 	%rd23, %rd22, %rd2;
	shl.b64 	%rd24, %rd23, 2;
	add.s64 	%rd5, %rd1, %rd24;
	or.pred  	%p26, %p25, %p19;
	@%p26 bra 	$L__BB1_21;
	st.global.f32 	[%rd5+64], %f269;
$L__BB1_21:
	mul.lo.s32 	%r37, %r13, %r17;
	cvt.s64.s32 	%rd25, %r37;
	add.s64 	%rd26, %rd25, %rd2;
	shl.b64 	%rd27, %rd26, 2;
	add.s64 	%rd6, %rd1, %rd27;
	or.pred  	%p29, %p16, %p19;
	@%p29 bra 	$L__BB1_23;
	st.global.f32 	[%rd6+64], %f268;
$L__BB1_23:
	setp.ge.s32 	%p30, %r8, %r18;
	add.s32 	%r15, %r26, 32;
	setp.ge.s32 	%p31, %r15, %r17;
	or.pred  	%p32, %p30, %p31;
	@%p32 bra 	$L__BB1_25;
	st.global.f32 	[%rd3+128], %f267;
$L__BB1_25:
	setp.ge.s32 	%p33, %r15, %r17;
	setp.ge.s32 	%p34, %r11, %r18;
	or.pred  	%p35, %p34, %p33;
	@%p35 bra 	$L__BB1_27;
	st.global.f32 	[%rd4+128], %f266;
$L__BB1_27:
	setp.ge.s32 	%p36, %r15, %r17;
	setp.ge.s32 	%p37, %r12, %r18;
	or.pred  	%p38, %p37, %p36;
	@%p38 bra 	$L__BB1_29;
	st.global.f32 	[%rd5+128], %f265;
$L__BB1_29:
	setp.ge.s32 	%p39, %r15, %r17;
	setp.ge.s32 	%p40, %r13, %r18;
	or.pred  	%p41, %p40, %p39;
	@%p41 bra 	$L__BB1_31;
	st.global.f32 	[%rd6+128], %f264;
$L__BB1_31:
	setp.ge.s32 	%p42, %r8, %r18;
	add.s32 	%r16, %r26, 48;
	setp.ge.s32 	%p43, %r16, %r17;
	or.pred  	%p44, %p42, %p43;
	@%p44 bra 	$L__BB1_33;
	st.global.f32 	[%rd3+192], %f263;
$L__BB1_33:
	setp.ge.s32 	%p45, %r16, %r17;
	setp.ge.s32 	%p46, %r11, %r18;
	or.pred  	%p47, %p46, %p45;
	@%p47 bra 	$L__BB1_35;
	st.global.f32 	[%rd4+192], %f262;
$L__BB1_35:
	setp.ge.s32 	%p48, %r16, %r17;
	setp.ge.s32 	%p49, %r12, %r18;
	or.pred  	%p50, %p49, %p48;
	@%p50 bra 	$L__BB1_37;
	st.global.f32 	[%rd5+192], %f261;
$L__BB1_37:
	setp.ge.s32 	%p51, %r16, %r17;
	setp.ge.s32 	%p52, %r13, %r18;
	or.pred  	%p53, %p52, %p51;
	@%p53 bra 	$L__BB1_39;
	st.global.f32 	[%rd6+192], %f260;
$L__BB1_39:
	ret;

}
	// .globl	_Z22sgemmOnDeviceNoPaddingiiiPKfS0_Pf
.visible .entry _Z22sgemmOnDeviceNoPaddingiiiPKfS0_Pf(
	.param .u32 _Z22sgemmOnDeviceNoPaddingiiiPKfS0_Pf_param_0,
	.param .u32 _Z22sgemmOnDeviceNoPaddingiiiPKfS0_Pf_param_1,
	.param .u32 _Z22sgemmOnDeviceNoPaddingiiiPKfS0_Pf_param_2,
	.param .u64 .ptr .align 1 _Z22sgemmOnDeviceNoPaddingiiiPKfS0_Pf_param_3,
	.param .u64 .ptr .align 1 _Z22sgemmOnDeviceNoPaddingiiiPKfS0_Pf_param_4,
	.param .u64 .ptr .align 1 _Z22sgemmOnDeviceNoPaddingiiiPKfS0_Pf_param_5
)
{
	.reg .pred 	%p<6>;
	.reg .b32 	%r<30>;
	.reg .b32 	%f<292>;
	.reg .b64 	%rd<11>;

	ld.param.u32 	%r9, [_Z22sgemmOnDeviceNoPaddingiiiPKfS0_Pf_param_0];
	ld.param.u32 	%r10, [_Z22sgemmOnDeviceNoPaddingiiiPKfS0_Pf_param_2];
	ld.param.u64 	%rd1, [_Z22sgemmOnDeviceNoPaddingiiiPKfS0_Pf_param_5];
	setp.lt.s32 	%p1, %r10, 1;
	mov.f32 	%f260, 0f00000000;
	mov.f32 	%f261, %f260;
	mov.f32 	%f262, %f260;
	mov.f32 	%f263, %f260;
	mov.f32 	%f264, %f260;
	mov.f32 	%f265, %f260;
	mov.f32 	%f266, %f260;
	mov.f32 	%f267, %f260;
	mov.f32 	%f268, %f260;
	mov.f32 	%f269, %f260;
	mov.f32 	%f270, %f260;
	mov.f32 	%f271, %f260;
	mov.f32 	%f272, %f260;
	mov.f32 	%f273, %f260;
	mov.f32 	%f274, %f260;
	mov.f32 	%f275, %f260;
	@%p1 bra 	$L__BB2_7;
	add.s32 	%r1, %r10, 1;
	shr.u32 	%r11, %r1, 1;
	and.b32  	%r2, %r11, 3;
	setp.lt.u32 	%p2, %r10, 7;
	mov.f32 	%f260, 0f00000000;
	@%p2 bra 	$L__BB2_4;
	and.b32  	%r13, %r11, 1073741820;
	neg.s32 	%r29, %r13;
	mov.f32 	%f260, 0f00000000;
	mov.f32 	%f261, %f260;
	mov.f32 	%f262, %f260;
	mov.f32 	%f263, %f260;
	mov.f32 	%f264, %f260;
	mov.f32 	%f265, %f260;
	mov.f32 	%f266, %f260;
	mov.f32 	%f267, %f260;
	mov.f32 	%f268, %f260;
	mov.f32 	%f269, %f260;
	mov.f32 	%f270, %f260;
	mov.f32 	%f271, %f260;
	mov.f32 	%f272, %f260;
	mov.f32 	%f273, %f260;
	mov.f32 	%f274, %f260;
	mov.f32 	%f275, %f260;
$L__BB2_3:
	bar.sync 	0;
	add.f32 	%f100, %f275, 0f7FC00000;
	add.f32 	%f101, %f274, 0f7FC00000;
	add.f32 	%f102, %f273, 0f7FC00000;
	add.f32 	%f103, %f272, 0f7FC00000;
	add.f32 	%f104, %f271, 0f7FC00000;
	add.f32 	%f105, %f270, 0f7FC00000;
	add.f32 	%f106, %f269, 0f7FC00000;
	add.f32 	%f107, %f268, 0f7FC00000;
	add.f32 	%f108, %f267, 0f7FC00000;
	add.f32 	%f109, %f266, 0f7FC00000;
	add.f32 	%f110, %f265, 0f7FC00000;
	add.f32 	%f111, %f264, 0f7FC00000;
	add.f32 	%f112, %f263, 0f7FC00000;
	add.f32 	%f113, %f262, 0f7FC00000;
	add.f32 	%f114, %f261, 0f7FC00000;
	add.f32 	%f115, %f260, 0f7FC00000;
	add.f32 	%f116, %f100, 0f7FC00000;
	add.f32 	%f117, %f101, 0f7FC00000;
	add.f32 	%f118, %f102, 0f7FC00000;
	add.f32 	%f119, %f103, 0f7FC00000;
	add.f32 	%f120, %f104, 0f7FC00000;
	add.f32 	%f121, %f105, 0f7FC00000;
	add.f32 	%f122, %f106, 0f7FC00000;
	add.f32 	%f123, %f107, 0f7FC00000;
	add.f32 	%f124, %f108, 0f7FC00000;
	add.f32 	%f125, %f109, 0f7FC00000;
	add.f32 	%f126, %f110, 0f7FC00000;
	add.f32 	%f127, %f111, 0f7FC00000;
	add.f32 	%f128, %f112, 0f7FC00000;
	add.f32 	%f129, %f113, 0f7FC00000;
	add.f32 	%f130, %f114, 0f7FC00000;
	add.f32 	%f131, %f115, 0f7FC00000;
	bar.sync 	0;
	bar.sync 	0;
	add.f32 	%f132, %f116, 0f7FC00000;
	add.f32 	%f133, %f117, 0f7FC00000;
	add.f32 	%f134, %f118, 0f7FC00000;
	add.f32 	%f135, %f119, 0f7FC00000;
	add.f32 	%f136, %f120, 0f7FC00000;
	add.f32 	%f137, %f121, 0f7FC00000;
	add.f32 	%f138, %f122, 0f7FC00000;
	add.f32 	%f139, %f123, 0f7FC00000;
	add.f32 	%f140, %f124, 0f7FC00000;
	add.f32 	%f141, %f125, 0f7FC00000;
	add.f32 	%f142, %f126, 0f7FC00000;
	add.f32 	%f143, %f127, 0f7FC00000;
	add.f32 	%f144, %f128, 0f7FC00000;
	add.f32 	%f145, %f129, 0f7FC00000;
	add.f32 	%f146, %f130, 0f7FC00000;
	add.f32 	%f147, %f131, 0f7FC00000;
	add.f32 	%f148, %f132, 0f7FC00000;
	add.f32 	%f149, %f133, 0f7FC00000;
	add.f32 	%f150, %f134, 0f7FC00000;
	add.f32 	%f151, %f135, 0f7FC00000;
	add.f32 	%f152, %f136, 0f7FC00000;
	add.f32 	%f153, %f137, 0f7FC00000;
	add.f32 	%f154, %f138, 0f7FC00000;
	add.f32 	%f155, %f139, 0f7FC00000;
	add.f32 	%f156, %f140, 0f7FC00000;
	add.f32 	%f157, %f141, 0f7FC00000;
	add.f32 	%f158, %f142, 0f7FC00000;
	add.f32 	%f159, %f143, 0f7FC00000;
	add.f32 	%f160, %f144, 0f7FC00000;
	add.f32 	%f161, %f145, 0f7FC00000;
	add.f32 	%f162, %f146, 0f7FC00000;
	add.f32 	%f163, %f147, 0f7FC00000;
	bar.sync 	0;
	bar.sync 	0;
	add.f32 	%f164, %f148, 0f7FC00000;
	add.f32 	%f165, %f149, 0f7FC00000;
	add.f32 	%f166, %f150, 0f7FC00000;
	add.f32 	%f167, %f151, 0f7FC00000;
	add.f32 	%f168, %f152, 0f7FC00000;
	add.f32 	%f169, %f153, 0f7FC00000;
	add.f32 	%f170, %f154, 0f7FC00000;
	add.f32 	%f171, %f155, 0f7FC00000;
	add.f32 	%f172, %f156, 0f7FC00000;
	add.f32 	%f173, %f157, 0f7FC00000;
	add.f32 	%f174, %f158, 0f7FC00000;
	add.f32 	%f175, %f159, 0f7FC00000;
	add.f32 	%f176, %f160, 0f7FC00000;
	add.f32 	%f177, %f161, 0f7FC00000;
	add.f32 	%f178, %f162, 0f7FC00000;
	add.f32 	%f179, %f163, 0f7FC00000;
	add.f32 	%f180, %f164, 0f7FC00000;
	add.f32 	%f181, %f165, 0f7FC00000;
	add.f32 	%f182, %f166, 0f7FC00000;
	add.f32 	%f183, %f167, 0f7FC00000;
	add.f32 	%f184, %f168, 0f7FC00000;
	add.f32 	%f185, %f169, 0f7FC00000;
	add.f32 	%f186, %f170, 0f7FC00000;
	add.f32 	%f187, %f171, 0f7FC00000;
	add.f32 	%f188, %f172, 0f7FC00000;
	add.f32 	%f189, %f173, 0f7FC00000;
	add.f32 	%f190, %f174, 0f7FC00000;
	add.f32 	%f191, %f175, 0f7FC00000;
	add.f32 	%f192, %f176, 0f7FC00000;
	add.f32 	%f193, %f177, 0f7FC00000;
	add.f32 	%f194, %f178, 0f7FC00000;
	add.f32 	%f195, %f179, 0f7FC00000;
	bar.sync 	0;
	bar.sync 	0;
	add.f32 	%f196, %f180, 0f7FC00000;
	add.f32 	%f197, %f181, 0f7FC00000;
	add.f32 	%f198, %f182, 0f7FC00000;
	add.f32 	%f199, %f183, 0f7FC00000;
	add.f32 	%f200, %f184, 0f7FC00000;
	add.f32 	%f201, %f185, 0f7FC00000;
	add.f32 	%f202, %f186, 0f7FC00000;
	add.f32 	%f203, %f187, 0f7FC00000;
	add.f32 	%f204, %f188, 0f7FC00000;
	add.f32 	%f205, %f189, 0f7FC00000;
	add.f32 	%f206, %f190, 0f7FC00000;
	add.f32 	%f207, %f191, 0f7FC00000;
	add.f32 	%f208, %f192, 0f7FC00000;
	add.f32 	%f209, %f193, 0f7FC00000;
	add.f32 	%f210, %f194, 0f7FC00000;
	add.f32 	%f211, %f195, 0f7FC00000;
	add.f32 	%f275, %f196, 0f7FC00000;
	add.f32 	%f274, %f197, 0f7FC00000;
	add.f32 	%f273, %f198, 0f7FC00000;
	add.f32 	%f272, %f199, 0f7FC00000;
	add.f32 	%f271, %f200, 0f7FC00000;
	add.f32 	%f270, %f201, 0f7FC00000;
	add.f32 	%f269, %f202, 0f7FC00000;
	add.f32 	%f268, %f203, 0f7FC00000;
	add.f32 	%f267, %f204, 0f7FC00000;
	add.f32 	%f266, %f205, 0f7FC00000;
	add.f32 	%f265, %f206, 0f7FC00000;
	add.f32 	%f264, %f207, 0f7FC00000;
	add.f32 	%f263, %f208, 0f7FC00000;
	add.f32 	%f262, %f209, 0f7FC00000;
	add.f32 	%f261, %f210, 0f7FC00000;
	add.f32 	%f260, %f211, 0f7FC00000;
	bar.sync 	0;
	add.s32 	%r29, %r29, 4;
	setp.eq.s32 	%p3, %r29, 0;
	@%p3 bra 	$L__BB2_4;
	bra.uni 	$L__BB2_3;
$L__BB2_4:
	setp.eq.s32 	%p4, %r2, 0;
	@%p4 bra 	$L__BB2_7;
	neg.s32 	%r28, %r2;
$L__BB2_6:
	.pragma "nounroll";
	bar.sync 	0;
	add.f32 	%f212, %f275, 0f7FC00000;
	add.f32 	%f213, %f274, 0f7FC00000;
	add.f32 	%f214, %f273, 0f7FC00000;
	add.f32 	%f215, %f272, 0f7FC00000;
	add.f32 	%f216, %f271, 0f7FC00000;
	add.f32 	%f217, %f270, 0f7FC00000;
	add.f32 	%f218, %f269, 0f7FC00000;
	add.f32 	%f219, %f268, 0f7FC00000;
	add.f32 	%f220, %f267, 0f7FC00000;
	add.f32 	%f221, %f266, 0f7FC00000;
	add.f32 	%f222, %f265, 0f7FC00000;
	add.f32 	%f223, %f264, 0f7FC00000;
	add.f32 	%f224, %f263, 0f7FC00000;
	add.f32 	%f225, %f262, 0f7FC00000;
	add.f32 	%f226, %f261, 0f7FC00000;
	add.f32 	%f227, %f260, 0f7FC00000;
	add.f32 	%f275, %f212, 0f7FC00000;
	add.f32 	%f274, %f213, 0f7FC00000;
	add.f32 	%f273, %f214, 0f7FC00000;
	add.f32 	%f272, %f215, 0f7FC00000;
	add.f32 	%f271, %f216, 0f7FC00000;
	add.f32 	%f270, %f217, 0f7FC00000;
	add.f32 	%f269, %f218, 0f7FC00000;
	add.f32 	%f268, %f219, 0f7FC00000;
	add.f32 	%f267, %f220, 0f7FC00000;
	add.f32 	%f266, %f221, 0f7FC00000;
	add.f32 	%f265, %f222, 0f7FC00000;
	add.f32 	%f264, %f223, 0f7FC00000;
	add.f32 	%f263, %f224, 0f7FC00000;
	add.f32 	%f262, %f225, 0f7FC00000;
	add.f32 	%f261, %f226, 0f7FC00000;
	add.f32 	%f260, %f227, 0f7FC00000;
	bar.sync 	0;
	add.s32 	%r28, %r28, 1;
	setp.ne.s32 	%p5, %r28, 0;
	@%p5 bra 	$L__BB2_6;
$L__BB2_7:
	mov.u32 	%r14, %ctaid.y;
	shl.b32 	%r15, %r14, 6;
	mov.u32 	%r16, %ctaid.x;
	shl.b32 	%r17, %r16, 6;
	mov.u32 	%r18, %tid.y;
	mov.u32 	%r19, %tid.x;
	cvta.to.global.u64 	%rd2, %rd1;
	add.s32 	%r20, %r17, %r19;
	add.s32 	%r21, %r15, %r18;
	mad.lo.s32 	%r22, %r21, %r9, %r20;
	mul.wide.s32 	%rd3, %r22, 4;
	add.s64 	%rd4, %rd2, %rd3;
	st.global.f32 	[%rd4], %f275;
	shl.b32 	%r23, %r9, 4;
	add.s32 	%r24, %r22, %r23;
	mul.wide.s32 	%rd5, %r24, 4;
	add.s64 	%rd6, %rd2, %rd5;
	st.global.f32 	[%rd6], %f274;
	shl.b32 	%r25, %r9, 5;
	add.s32 	%r26, %r22, %r25;
	mul.wide.s32 	%rd7, %r26, 4;
	add.s64 	%rd8, %rd2, %rd7;
	st.global.f32 	[%rd8], %f273;
	add.s32 	%r27, %r26, %r23;
	mul.wide.s32 	%rd9, %r27, 4;
	add.s64 	%rd10, %rd2, %rd9;
	st.global.f32 	[%rd10], %f272;
	st.global.f32 	[%rd4+64], %f271;
	st.global.f32 	[%rd6+64], %f270;
	st.global.f32 	[%rd8+64], %f269;
	st.global.f32 	[%rd10+64], %f268;
	st.global.f32 	[%rd4+128], %f267;
	st.global.f32 	[%rd6+128], %f266;
	st.global.f32 	[%rd8+128], %f265;
	st.global.f32 	[%rd10+128], %f264;
	st.global.f32 	[%rd4+192], %f263;
	st.global.f32 	[%rd6+192], %f262;
	st.global.f32 	[%rd8+192], %f261;
	st.global.f32 	[%rd10+192], %f260;
	ret;

}


// ===== COMPILED SASS (sm_100) =====

	.target	sm_100

	.elftype	@"ET_EXEC"


//--------------------- .note.nv.tkinfo           --------------------------
	.section	.note.nv.tkinfo,"",@"SHT_NOTE"
	.sectionflags	@"SHF_NOTE_NV_TKINFO"
	.tkinfo
        /*0018*/ 	.word	0x00000002
        /*0030*/ 	.string	""
        /*0030*/ 	.string	"ptxas"
        /*0030*/ 	.string	"Cuda compilation tools, release 13.0, V13.0.88"
        /*0030*/ 	.string	"Build cuda_13.0.r13.0/compiler.36424714_0"
        /*0030*/ 	.string	"-arch sm_100 -m 64 "



//--------------------- .note.nv.cuinfo           --------------------------
	.section	.note.nv.cuinfo,"",@"SHT_NOTE"
	.sectionflags	@"SHF_NOTE_NV_CUINFO"
        /*0018*/ 	.short	0x0002
        /*001a*/ 	.short	0x0064
        /*001c*/ 	.short	0x0082
	.zero		2


//--------------------- .nv.info                  --------------------------
	.section	.nv.info,"",@"SHT_CUDA_INFO"
	.align	4


	//----- nvinfo : EIATTR_REGCOUNT
	.align		4
        /*0000*/ 	.byte	0x04, 0x2f
        /*0002*/ 	.short	(.L_1 - .L_0)
	.align		4
.L_0:
        /*0004*/ 	.word	index@(_Z8tranposeiiPKfPf)
        /*0008*/ 	.word	0x0000000e


	//----- nvinfo : EIATTR_FRAME_SIZE
	.align		4
.L_1:
        /*000c*/ 	.byte	0x04, 0x11
        /*000e*/ 	.short	(.L_3 - .L_2)
	.align		4
.L_2:
        /*0010*/ 	.word	index@(_Z8tranposeiiPKfPf)
        /*0014*/ 	.word	0x00000000


	//----- nvinfo : EIATTR_REGCOUNT
	.align		4
.L_3:
        /*0018*/ 	.byte	0x04, 0x2f
        /*001a*/ 	.short	(.L_5 - .L_4)
	.align		4
.L_4:
        /*001c*/ 	.word	index@(_Z20sgemmOnDevicePaddingiiiPKfS0_Pf)
        /*0020*/ 	.word	0x00000020


	//----- nvinfo : EIATTR_FRAME_SIZE
	.align		4
.L_5:
        /*0024*/ 	.byte	0x04, 0x11
        /*0026*/ 	.short	(.L_7 - .L_6)
	.align		4
.L_6:
        /*0028*/ 	.word	index@(_Z20sgemmOnDevicePaddingiiiPKfS0_Pf)
        /*002c*/ 	.word	0x00000000


	//----- nvinfo : EIATTR_REGCOUNT
	.align		4
.L_7:
        /*0030*/ 	.byte	0x04, 0x2f
        /*0032*/ 	.short	(.L_9 - .L_8)
	.align		4
.L_8:
        /*0034*/ 	.word	index@(_Z22sgemmOnDeviceNoPaddingiiiPKfS0_Pf)
        /*0038*/ 	.word	0x0000001e


	//----- nvinfo : EIATTR_FRAME_SIZE
	.align		4
.L_9:
        /*003c*/ 	.byte	0x04, 0x11
        /*003e*/ 	.short	(.L_11 - .L_10)
	.align		4
.L_10:
        /*0040*/ 	.word	index@(_Z22sgemmOnDeviceNoPaddingiiiPKfS0_Pf)
        /*0044*/ 	.word	0x00000000


	//----- nvinfo : EIATTR_MIN_STACK_SIZE
	.align		4
.L_11:
        /*0048*/ 	.byte	0x04, 0x12
        /*004a*/ 	.short	(.L_13 - .L_12)
	.align		4
.L_12:
        /*004c*/ 	.word	index@(_Z22sgemmOnDeviceNoPaddingiiiPKfS0_Pf)
        /*0050*/ 	.word	0x00000000


	//----- nvinfo : EIATTR_MIN_STACK_SIZE
	.align		4
.L_13:
        /*0054*/ 	.byte	0x04, 0x12
        /*0056*/ 	.short	(.L_15 - .L_14)
	.align		4
.L_14:
        /*0058*/ 	.word	index@(_Z20sgemmOnDevicePaddingiiiPKfS0_Pf)
        /*005c*/ 	.word	0x00000000


	//----- nvinfo : EIATTR_MIN_STACK_SIZE
	.align		4
.L_15:
        /*0060*/ 	.byte	0x04, 0x12
        /*0062*/ 	.short	(.L_17 - .L_16)
	.align		4
.L_16:
        /*0064*/ 	.word	index@(_Z8tranposeiiPKfPf)
        /*0068*/ 	.word	0x00000000
.L_17:


//--------------------- .nv.compat                --------------------------
	.section	.nv.compat,"",@"SHT_CUDA_COMPAT_INFO"
	.align	4
        /*0000*/ 	.byte	0x02, 0x09, 0x00, 0x00, 0x02, 0x02, 0x01, 0x00, 0x02, 0x05, 0x05, 0x00, 0x03, 0x07, 0x01, 0x01
        /*0010*/ 	.byte	0x02, 0x03, 0x00, 0x00, 0x02, 0x06, 0x01, 0x00, 0x04, 0x0b, 0x08, 0x00, 0x09, 0x00, 0x00, 0x00
        /*0020*/ 	.byte	0x00, 0x00, 0x00, 0x00


//--------------------- .nv.info._Z22sgemmOnDeviceNoPaddingiiiPKfS0_Pf --------------------------
	.section	.nv.info._Z22sgemmOnDeviceNoPaddingiiiPKfS0_Pf,"",@"SHT_CUDA_INFO"
	.sectionflags	@""
	.align	4


	//----- nvinfo : EIATTR_CUDA_API_VERSION
	.align		4
        /*0000*/ 	.byte	0x04, 0x37
        /*0002*/ 	.short	(.L_19 - .L_18)
.L_18:
        /*0004*/ 	.word	0x00000082


	//----- nvinfo : EIATTR_KPARAM_INFO
	.align		4
.L_19:
        /*0008*/ 	.byte	0x04, 0x17
        /*000a*/ 	.short	(.L_21 - .L_20)
.L_20:
        /*000c*/ 	.word	0x00000000
        /*0010*/ 	.short	0x0005
        /*0012*/ 	.short	0x0020
        /*0014*/ 	.byte	0x00, 0xf5, 0x21, 0x00


	//----- nvinfo : EIATTR_KPARAM_INFO
	.align		4
.L_21:
        /*0018*/ 	.byte	0x04, 0x17
        /*001a*/ 	.short	(.L_23 - .L_22)
.L_22:
        /*001c*/ 	.word	0x00000000
        /*0020*/ 	.short	0x0004
        /*0022*/ 	.short	0x0018
        /*0024*/ 	.byte	0x00, 0xf5, 0x21, 0x00


	//----- nvinfo : EIATTR_KPARAM_INFO
	.align		4
.L_23:
        /*0028*/ 	.byte	0x04, 0x17
        /*002a*/ 	.short	(.L_25 - .L_24)
.L_24:
        /*002c*/ 	.word	0x00000000
        /*0030*/ 	.short	0x0003
        /*0032*/ 	.short	0x0010
        /*0034*/ 	.byte	0x00, 0xf5, 0x21, 0x00


	//----- nvinfo : EIATTR_KPARAM_INFO
	.align		4
.L_25:
        /*0038*/ 	.byte	0x04, 0x17
        /*003a*/ 	.short	(.L_27 - .L_26)
.L_26:
        /*003c*/ 	.word	0x00000000
        /*0040*/ 	.short	0x0002
        /*0042*/ 	.short	0x0008
        /*0044*/ 	.byte	0x00, 0xf0, 0x11, 0x00


	//----- nvinfo : EIATTR_KPARAM_INFO
	.align		4
.L_27:
        /*0048*/ 	.byte	0x04, 0x17
        /*004a*/ 	.short	(.L_29 - .L_28)
.L_28:
        /*004c*/ 	.word	0x00000000
        /*0050*/ 	.short	0x0001
        /*0052*/ 	.short	0x0004
        /*0054*/ 	.byte	0x00, 0xf0, 0x11, 0x00


	//----- nvinfo : EIATTR_KPARAM_INFO
	.align		4
.L_29:
        /*0058*/ 	.byte	0x04, 0x17
        /*005a*/ 	.short	(.L_31 - .L_30)
.L_30:
        /*005c*/ 	.word	0x00000000
        /*0060*/ 	.short	0x0000
        /*0062*/ 	.short	0x0000
        /*0064*/ 	.byte	0x00, 0xf0, 0x11, 0x00


	//----- nvinfo : EIATTR_SPARSE_MMA_MASK
	.align		4
.L_31:
        /*0068*/ 	.byte	0x03, 0x50
        /*006a*/ 	.short	0x0000


	//----- nvinfo : EIATTR_MAXREG_COUNT
	.align		4
        /*006c*/ 	.byte	0x03, 0x1b
        /*006e*/ 	.short	0x00ff


	//----- nvinfo : EIATTR_NUM_BARRIERS
	.align		4
        /*0070*/ 	.byte	0x02, 0x4c
        /*0072*/ 	.byte	0x01
	.zero		1


	//----- nvinfo : EIATTR_MERCURY_ISA_VERSION
	.align		4
        /*0074*/ 	.byte	0x03, 0x5f
        /*0076*/ 	.short	0x0101


	//----- nvinfo : EIATTR_VRC_CTA_INIT_COUNT
	.align		4
        /*0078*/ 	.byte	0x02, 0x4a
	.zero		1
	.zero		1


	//----- nvinfo : EIATTR_EXIT_INSTR_OFFSETS
	.align		4
        /*007c*/ 	.byte	0x04, 0x1c
        /*007e*/ 	.short	(.L_33 - .L_32)


	//   ....[0]....
.L_32:
        /*0080*/ 	.word	0x00000f20


	//----- nvinfo : EIATTR_CBANK_PARAM_SIZE
	.align		4
.L_33:
        /*0084*/ 	.byte	0x03, 0x19
        /*0086*/ 	.short	0x0028


	//----- nvinfo : EIATTR_PARAM_CBANK
	.align		4
        /*0088*/ 	.byte	0x04, 0x0a
        /*008a*/ 	.short	(.L_35 - .L_34)
	.align		4
.L_34:
        /*008c*/ 	.word	index@(.nv.constant0._Z22sgemmOnDeviceNoPaddingiiiPKfS0_Pf)
        /*0090*/ 	.short	0x0380
        /*0092*/ 	.short	0x0028


	//----- nvinfo : EIATTR_SW_WAR
	.align		4
.L_35:
        /*0094*/ 	.byte	0x04, 0x36
        /*0096*/ 	.short	(.L_37 - .L_36)
.L_36:
        /*0098*/ 	.word	0x00000008
.L_37:


//--------------------- .nv.info._Z20sgemmOnDevicePaddingiiiPKfS0_Pf --------------------------
	.section	.nv.info._Z20sgemmOnDevicePaddingiiiPKfS0_Pf,"",@"SHT_CUDA_INFO"
	.sectionflags	@""
	.align	4


	//----- nvinfo : EIATTR_CUDA_API_VERSION
	.align		4
        /*0000*/ 	.byte	0x04, 0x37
        /*0002*/ 	.short	(.L_39 - .L_38)
.L_38:
        /*0004*/ 	.word	0x00000082


	//----- nvinfo : EIATTR_KPARAM_INFO
	.align		4
.L_39:
        /*0008*/ 	.byte	0x04, 0x17
        /*000a*/ 	.short	(.L_41 - .L_40)
.L_40:
        /*000c*/ 	.word	0x00000000
        /*0010*/ 	.short	0x0005
        /*0012*/ 	.short	0x0020
        /*0014*/ 	.byte	0x00, 0xf5, 0x21, 0x00


	//----- nvinfo : EIATTR_KPARAM_INFO
	.align		4
.L_41:
        /*0018*/ 	.byte	0x04, 0x17
        /*001a*/ 	.short	(.L_43 - .L_42)
.L_42:
        /*001c*/ 	.word	0x00000000
        /*0020*/ 	.short	0x0004
        /*0022*/ 	.short	0x0018
        /*0024*/ 	.byte	0x00, 0xf5, 0x21, 0x00


	//----- nvinfo : EIATTR_KPARAM_INFO
	.align		4
.L_43:
        /*0028*/ 	.byte	0x04, 0x17
        /*002a*/ 	.short	(.L_45 - .L_44)
.L_44:
        /*002c*/ 	.word	0x00000000
        /*0030*/ 	.short	0x0003
        /*0032*/ 	.short	0x0010
        /*0034*/ 	.byte	0x00, 0xf5, 0x21, 0x00


	//----- nvinfo : EIATTR_KPARAM_INFO
	.align		4
.L_45:
        /*0038*/ 	.byte	0x04, 0x17
        /*003a*/ 	.short	(.L_47 - .L_46)
.L_46:
        /*003c*/ 	.word	0x00000000
        /*0040*/ 	.short	0x0002
        /*0042*/ 	.short	0x0008
        /*0044*/ 	.byte	0x00, 0xf0, 0x11, 0x00


	//----- nvinfo : EIATTR_KPARAM_INFO
	.align		4
.L_47:
        /*0048*/ 	.byte	0x04, 0x17
        /*004a*/ 	.short	(.L_49 - .L_48)
.L_48:
        /*004c*/ 	.word	0x00000000
        /*0050*/ 	.short	0x0001
        /*0052*/ 	.short	0x0004
        /*0054*/ 	.byte	0x00, 0xf0, 0x11, 0x00


	//----- nvinfo : EIATTR_KPARAM_INFO
	.align		4
.L_49:
        /*0058*/ 	.byte	0x04, 0x17
        /*005a*/ 	.short	(.L_51 - .L_50)
.L_50:
        /*005c*/ 	.word	0x00000000
        /*0060*/ 	.short	0x0000
        /*0062*/ 	.short	0x0000
        /*0064*/ 	.byte	0x00, 0xf0, 0x11, 0x00


	//----- nvinfo : EIATTR_SPARSE_MMA_MASK
	.align		4
.L_51:
        /*0068*/ 	.byte	0x03, 0x50
        /*006a*/ 	.short	0x0000


	//----- nvinfo : EIATTR_MAXREG_COUNT
	.align		4
        /*006c*/ 	.byte	0x03, 0x1b
        /*006e*/ 	.short	0x00ff


	//----- nvinfo : EIATTR_NUM_BARRIERS
	.align		4
        /*0070*/ 	.byte	0x02, 0x4c
        /*0072*/ 	.byte	0x01
	.zero		1


	//----- nvinfo : EIATTR_MERCURY_ISA_VERSION
	.align		4
        /*0074*/ 	.byte	0x03, 0x5f
        /*0076*/ 	.short	0x0101


	//----- nvinfo : EIATTR_VRC_CTA_INIT_COUNT
	.align		4
        /*0078*/ 	.byte	0x02, 0x4a
	.zero		1
	.zero		1


	//----- nvinfo : EIATTR_EXIT_INSTR_OFFSETS
	.align		4
        /*007c*/ 	.byte	0x04, 0x1c
        /*007e*/ 	.short	(.L_53 - .L_52)


	//   ....[0]....
.L_52:
        /*0080*/ 	.word	0x00001260


	//   ....[1]....
        /*0084*/ 	.word	0x00001280


	//----- nvinfo : EIATTR_CBANK_PARAM_SIZE
	.align		4
.L_53:
        /*0088*/ 	.byte	0x03, 0x19
        /*008a*/ 	.short	0x0028


	//----- nvinfo : EIATTR_PARAM_CBANK
	.align		4
        /*008c*/ 	.byte	0x04, 0x0a
        /*008e*/ 	.short	(.L_55 - .L_54)
	.align		4
.L_54:
        /*0090*/ 	.word	index@(.nv.constant0._Z20sgemmOnDevicePaddingiiiPKfS0_Pf)
        /*0094*/ 	.short	0x0380
        /*0096*/ 	.short	0x0028


	//----- nvinfo : EIATTR_SW_WAR
	.align		4
.L_55:
        /*0098*/ 	.byte	0x04, 0x36
        /*009a*/ 	.short	(.L_57 - .L_56)
.L_56:
        /*009c*/ 	.word	0x00000008
.L_57:


//--------------------- .nv.info._Z8tranposeiiPKfPf --------------------------
	.section	.nv.info._Z8tranposeiiPKfPf,"",@"SHT_CUDA_INFO"
	.sectionflags	@""
	.align	4


	//----- nvinfo : EIATTR_CUDA_API_VERSION
	.align		4
        /*0000*/ 	.byte	0x04, 0x37
        /*0002*/ 	.short	(.L_59 - .L_58)
.L_58:
        /*0004*/ 	.word	0x00000082


	//----- nvinfo : EIATTR_KPARAM_INFO
	.align		4
.L_59:
        /*0008*/ 	.byte	0x04, 0x17
        /*000a*/ 	.short	(.L_61 - .L_60)
.L_60:
        /*000c*/ 	.word	0x00000000
        /*0010*/ 	.short	0x0003
        /*0012*/ 	.short	0x0010
        /*0014*/ 	.byte	0x00, 0xf5, 0x21, 0x00


	//----- nvinfo : EIATTR_KPARAM_INFO
	.align		4
.L_61:
        /*0018*/ 	.byte	0x04, 0x17
        /*001a*/ 	.short	(.L_63 - .L_62)
.L_62:
        /*001c*/ 	.word	0x00000000
        /*0020*/ 	.short	0x0002
        /*0022*/ 	.short	0x0008
        /*0024*/ 	.byte	0x00, 0xf5, 0x21, 0x00


	//----- nvinfo : EIATTR_KPARAM_INFO
	.align		4
.L_63:
        /*0028*/ 	.byte	0x04, 0x17
        /*002a*/ 	.short	(.L_65 - .L_64)
.L_64:
        /*002c*/ 	.word	0x00000000
        /*0030*/ 	.short	0x0001
        /*0032*/ 	.short	0x0004
        /*0034*/ 	.byte	0x00, 0xf0, 0x11, 0x00


	//----- nvinfo : EIATTR_KPARAM_INFO
	.align		4
.L_65:
        /*0038*/ 	.byte	0x04, 0x17
        /*003a*/ 	.short	(.L_67 - .L_66)
.L_66:
        /*003c*/ 	.word	0x00000000
        /*0040*/ 	.short	0x0000
        /*0042*/ 	.short	0x0000
        /*0044*/ 	.byte	0x00, 0xf0, 0x11, 0x00


	//----- nvinfo : EIATTR_SPARSE_MMA_MASK
	.align		4
.L_67:
        /*0048*/ 	.byte	0x03, 0x50
        /*004a*/ 	.short	0x0000


	//----- nvinfo : EIATTR_MAXREG_COUNT
	.align		4
        /*004c*/ 	.byte	0x03, 0x1b
        /*004e*/ 	.short	0x00ff


	//----- nvinfo : EIATTR_NUM_BARRIERS
	.align		4
        /*0050*/ 	.byte	0x02, 0x4c
        /*0052*/ 	.byte	0x01
	.zero		1


	//----- nvinfo : EIATTR_MERCURY_ISA_VERSION
	.align		4
        /*0054*/ 	.byte	0x03, 0x5f
        /*0056*/ 	.short	0x0101


	//----- nvinfo : EIATTR_VRC_CTA_INIT_COUNT
	.align		4
        /*0058*/ 	.byte	0x02, 0x4a
	.zero		1
	.zero		1


	//----- nvinfo : EIATTR_EXIT_INSTR_OFFSETS
	.align		4
        /*005c*/ 	.byte	0x04, 0x1c
        /*005e*/ 	.short	(.L_69 - .L_68)


	//   ....[0]....
.L_68:
        /*0060*/ 	.word	0x000001a0


	//   ....[1]....
        /*0064*/ 	.word	0x00000250


	//----- nvinfo : EIATTR_CBANK_PARAM_SIZE
	.align		4
.L_69:
        /*0068*/ 	.byte	0x03, 0x19
        /*006a*/ 	.short	0x0018


	//----- nvinfo : EIATTR_PARAM_CBANK
	.align		4
        /*006c*/ 	.byte	0x04, 0x0a
        /*006e*/ 	.short	(.L_71 - .L_70)
	.align		4
.L_70:
        /*0070*/ 	.word	index@(.nv.constant0._Z8tranposeiiPKfPf)
        /*0074*/ 	.short	0x0380
        /*0076*/ 	.short	0x0018


	//----- nvinfo : EIATTR_SW_WAR
	.align		4
.L_71:
        /*0078*/ 	.byte	0x04, 0x36
        /*007a*/ 	.short	(.L_73 - .L_72)
.L_72:
        /*007c*/ 	.word	0x00000008
.L_73:


//--------------------- .nv.callgraph             --------------------------
	.section	.nv.callgraph,"",@"SHT_CUDA_CALLGRAPH"
	.align	4
	.sectionentsize	8
	.align		4
        /*0000*/ 	.word	0x00000000
	.align		4
        /*0004*/ 	.word	0xffffffff
	.align		4
        /*0008*/ 	.word	0x00000000
	.align		4
        /*000c*/ 	.word	0xfffffffe
	.align		4
        /*0010*/ 	.word	0x00000000
	.align		4
        /*0014*/ 	.word	0xfffffffd
	.align		4
        /*0018*/ 	.word	0x00000000
	.align		4
        /*001c*/ 	.word	0xfffffffc


//--------------------- .text._Z22sgemmOnDeviceNoPaddingiiiPKfS0_Pf --------------------------
	.section	.text._Z22sgemmOnDeviceNoPaddingiiiPKfS0_Pf,"ax",@progbits
	.align	128
        .global         _Z22sgemmOnDeviceNoPaddingiiiPKfS0_Pf
        .type           _Z22sgemmOnDeviceNoPaddingiiiPKfS0_Pf,@function
        .size           _Z22sgemmOnDeviceNoPaddingiiiPKfS0_Pf,(.L_x_11 - _Z22sgemmOnDeviceNoPaddingiiiPKfS0_Pf)
        .other          _Z22sgemmOnDeviceNoPaddingiiiPKfS0_Pf,@"STO_CUDA_ENTRY STV_DEFAULT"
_Z22sgemmOnDeviceNoPaddingiiiPKfS0_Pf:
.text._Z22sgemmOnDeviceNoPaddingiiiPKfS0_Pf:
[----:B------:R-:W-:Y:S01]  /*0000*/  LDC R1, c[0x0][0x37c] ;  /* 0x0000df00ff017b82 */ /* 0x000fe20000000800 */
[----:B------:R-:W0:Y:S01]  /*0010*/  LDCU UR8, c[0x0][0x388] ;  /* 0x00007100ff0877ac */ /* 0x000e220008000800 */
[----:B------:R-:W-:Y:S01]  /*0020*/  HFMA2 R0, -RZ, RZ, 0, 0 ;  /* 0x00000000ff007431 */ /* 0x000fe200000001ff */
[----:B------:R-:W-:Y:S02]  /*0030*/  CS2R R2, SRZ ;  /* 0x0000000000027805 */ /* 0x000fe4000001ff00 */
[----:B------:R-:W-:Y:S02]  /*0040*/  CS2R R4, SRZ ;  /* 0x0000000000047805 */ /* 0x000fe4000001ff00 */
[----:B------:R-:W-:Y:S02]  /*0050*/  CS2R R6, SRZ ;  /* 0x0000000000067805 */ /* 0x000fe4000001ff00 */
[----:B------:R-:W-:Y:S02]  /*0060*/  CS2R R8, SRZ ;  /* 0x0000000000087805 */ /* 0x000fe4000001ff00 */
[----:B------:R-:W-:-:S02]  /*0070*/  CS2R R10, SRZ ;  /* 0x00000000000a7805 */ /* 0x000fc4000001ff00 */
[----:B------:R-:W-:Y:S02]  /*0080*/  CS2R R12, SRZ ;  /* 0x00000000000c7805 */ /* 0x000fe4000001ff00 */
[----:B------:R-:W-:Y:S02]  /*0090*/  CS2R R14, SRZ ;  /* 0x00000000000e7805 */ /* 0x000fe4000001ff00 */
[----:B------:R-:W-:Y:S01]  /*00a0*/  MOV R16, RZ ;  /* 0x000000ff00107202 */ /* 0x000fe20000000f00 */
[----:B------:R-:W1:Y:S01]  /*00b0*/  LDCU.64 UR6, c[0x0][0x358] ;  /* 0x00006b00ff0677ac */ /* 0x000e620008000a00 */
[----:B0-----:R-:W-:-:S09]  /*00c0*/  UISETP.GE.AND UP0, UPT, UR8, 0x1, UPT ;  /* 0x000000010800788c */ /* 0x001fd2000bf06270 */
[----:B------:R-:W-:Y:S05]  /*00d0*/  BRA.U !UP0, `(.L_x_0) ;  /* 0x0000000d08107547 */ /* 0x000fea000b800000 */
[----:B------:R-:W-:Y:S01]  /*00e0*/  UISETP.GE.U32.AND UP1, UPT, UR8, 0x7, UPT ;  /* 0x000000070800788c */ /* 0x000fe2000bf26070 */
[----:B------:R-:W-:Y:S01]  /*00f0*/  MOV R2, RZ ;  /* 0x000000ff00027202 */ /* 0x000fe20000000f00 */
[----:B------:R-:W-:-:S04]  /*0100*/  UIADD3 UR4, UPT, UPT, UR8, 0x1, URZ ;  /* 0x0000000108047890 */ /* 0x000fc8000fffe0ff */
[----:B------:R-:W-:-:S04]  /*0110*/  USHF.R.U32.HI UR4, URZ, 0x1, UR4 ;  /* 0x00000001ff047899 */ /* 0x000fc80008011604 */
[----:B------:R-:W-:-:S04]  /*0120*/  ULOP3.LUT UR5, UR4, 0x3, URZ, 0xc0, !UPT ;  /* 0x0000000304057892 */ /* 0x000fc8000f8ec0ff */
[----:B------:R-:W-:Y:S01]  /*0130*/  UISETP.NE.AND UP0, UPT, UR5, URZ, UPT ;  /* 0x000000ff0500728c */ /* 0x000fe2000bf05270 */
[----:B------:R-:W-:Y:S10]  /*0140*/  BRA.U !UP1, `(.L_x_1) ;  /* 0x0000000909587547 */ /* 0x000ff4000b800000 */
[----:B------:R-:W-:Y:S01]  /*0150*/  HFMA2 R0, -RZ, RZ, 0, 0 ;  /* 0x00000000ff007431 */ /* 0x000fe200000001ff */
[----:B------:R-:W-:Y:S01]  /*0160*/  ULOP3.LUT UR4, UR4, 0x3ffffffc, URZ, 0xc0, !UPT ;  /* 0x3ffffffc04047892 */ /* 0x000fe2000f8ec0ff */
        /* <DEDUP_REMOVED lines=8> */
[----:B------:R-:W-:-:S12]  /*01f0*/  UIADD3 UR4, UPT, UPT, -UR4, URZ, URZ ;  /* 0x000000ff04047290 */ /* 0x000fd8000fffe1ff */
.L_x_2:
[----:B------:R-:W-:Y:S01]  /*0200*/  BAR.SYNC.DEFER_BLOCKING 0x0 ;  /* 0x0000000000007b1d */ /* 0x000fe20000010000 */
[----:B------:R-:W-:Y:S01]  /*0210*/  FADD R16, R16, +QNAN ;  /* 0x7fc0000010107421 */ /* 0x000fe20000000000 */
        /* <DEDUP_REMOVED lines=65> */
[----:B------:R-:W-:Y:S01]  /*0630*/  UIADD3 UR4, UPT, UPT, UR4, 0x4, URZ ;  /* 0x0000000404047890 */ /* 0x000fe2000fffe0ff */
        /* <DEDUP_REMOVED lines=17> */
[----:B------:R-:W-:Y:S01]  /*0750*/  UISETP.NE.AND UP1, UPT, UR4, URZ, UPT ;  /* 0x000000ff0400728c */ /* 0x000fe2000bf25270 */
        /* <DEDUP_REMOVED lines=50> */
[----:B------:R-:W-:Y:S08]  /*0a80*/  BAR.SYNC.DEFER_BLOCKING 0x0 ;  /* 0x0000000000007b1d */ /* 0x000ff00000010000 */
[----:B------:R-:W-:Y:S06]  /*0a90*/  BAR.SYNC.DEFER_BLOCKING 0x0 ;  /* 0x0000000000007b1d */ /* 0x000fec0000010000 */
[----:B------:R-:W-:Y:S05]  /*0aa0*/  BRA.U UP1, `(.L_x_2) ;  /* 0xfffffff501d47547 */ /* 0x000fea000b83ffff */
.L_x_1:
[----:B------:R-:W-:Y:S05]  /*0ab0*/  BRA.U !UP0, `(.L_x_0) ;  /* 0x0000000108987547 */ /* 0x000fea000b800000 */
[----:B------:R-:W-:-:S12]  /*0ac0*/  UIADD3 UR5, UPT, UPT, -UR5, URZ, URZ ;  /* 0x000000ff05057290 */ /* 0x000fd8000fffe1ff */
.L_x_3:
[----:B------:R-:W-:Y:S01]  /*0ad0*/  BAR.SYNC.DEFER_BLOCKING 0x0 ;  /* 0x0000000000007b1d */ /* 0x000fe20000010000 */
[----:B------:R-:W-:Y:S01]  /*0ae0*/  UIADD3 UR5, UPT, UPT, UR5, 0x1, URZ ;  /* 0x0000000105057890 */ /* 0x000fe2000fffe0ff */
        /* <DEDUP_REMOVED lines=34> */
[----:B------:R-:W-:Y:S06]  /*0d10*/  BRA.U UP0, `(.L_x_3) ;  /* 0xfffffffd006c7547 */ /* 0x000fec000b83ffff */
.L_x_0:
[----:B------:R-:W0:Y:S01]  /*0d20*/  S2R R17, SR_CTAID.X ;  /* 0x0000000000117919 */ /* 0x000e220000002500 */
[----:B------:R-:W2:Y:S01]  /*0d30*/  LDC R24, c[0x0][0x380] ;  /* 0x0000e000ff187b82 */ /* 0x000ea20000000800 */
[----:B------:R-:W0:Y:S01]  /*0d40*/  S2R R22, SR_TID.X ;  /* 0x0000000000167919 */ /* 0x000e220000002100 */
[----:B------:R-:W3:Y:S06]  /*0d50*/  S2R R20, SR_CTAID.Y ;  /* 0x0000000000147919 */ /* 0x000eec0000002600 */
[----:B------:R-:W4:Y:S01]  /*0d60*/  LDC.64 R18, c[0x0][0x3a0] ;  /* 0x0000e800ff127b82 */ /* 0x000f220000000a00 */
[----:B------:R-:W3:Y:S01]  /*0d70*/  S2R R21, SR_TID.Y ;  /* 0x0000000000157919 */ /* 0x000ee20000002200 */
[----:B0-----:R-:W-:-:S02]  /*0d80*/  LEA R17, R17, R22, 0x6 ;  /* 0x0000001611117211 */ /* 0x001fc400078e30ff */
[----:B---3--:R-:W-:-:S05]  /*0d90*/  LEA R20, R20, R21, 0x6 ;  /* 0x0000001514147211 */ /* 0x008fca00078e30ff */
[----:B--2---:R-:W-:-:S05]  /*0da0*/  IMAD R17, R20, R24, R17 ;  /* 0x0000001814117224 */ /* 0x004fca00078e0211 */
[CC--:B------:R-:W-:Y:S02]  /*0db0*/  LEA R21, R24.reuse, R17.reuse, 0x5 ;  /* 0x0000001118157211 */ /* 0x0c0fe400078e28ff */
[C---:B------:R-:W-:Y:S02]  /*0dc0*/  LEA R23, R24.reuse, R17, 0x4 ;  /* 0x0000001118177211 */ /* 0x040fe400078e20ff */
[----:B------:R-:W-:Y:S01]  /*0dd0*/  LEA R27, R24, R21, 0x4 ;  /* 0x00000015181b7211 */ /* 0x000fe200078e20ff */
[----:B----4-:R-:W-:-:S04]  /*0de0*/  IMAD.WIDE R24, R17, 0x4, R18 ;  /* 0x0000000411187825 */ /* 0x010fc800078e0212 */
[--C-:B------:R-:W-:Y:S01]  /*0df0*/  IMAD.WIDE R22, R23, 0x4, R18.reuse ;  /* 0x0000000417167825 */ /* 0x100fe200078e0212 */
[----:B-1----:R-:W-:Y:S03]  /*0e00*/  STG.E desc[UR6][R24.64], R16 ;  /* 0x0000001018007986 */ /* 0x002fe6000c101906 */
[--C-:B------:R-:W-:Y:S01]  /*0e10*/  IMAD.WIDE R20, R21, 0x4, R18.reuse ;  /* 0x0000000415147825 */ /* 0x100fe200078e0212 */
[----:B------:R-:W-:Y:S03]  /*0e20*/  STG.E desc[UR6][R22.64], R15 ;  /* 0x0000000f16007986 */ /* 0x000fe6000c101906 */
[----:B------:R-:W-:Y:S01]  /*0e30*/  IMAD.WIDE R18, R27, 0x4, R18 ;  /* 0x000000041b127825 */ /* 0x000fe200078e0212 */
[----:B------:R-:W-:Y:S04]  /*0e40*/  STG.E desc[UR6][R20.64], R14 ;  /* 0x0000000e14007986 */ /* 0x000fe8000c101906 */
        /* <DEDUP_REMOVED lines=12> */
[----:B------:R-:W-:Y:S01]  /*0f10*/  STG.E desc[UR6][R18.64+0xc0], R2 ;  /* 0x0000c00212007986 */ /* 0x000fe2000c101906 */
[----:B------:R-:W-:Y:S05]  /*0f20*/  EXIT ;  /* 0x000000000000794d */ /* 0x000fea0003800000 */
.L_x_4:
[----:B------:R-:W-:-:S00]  /*0f30*/  BRA `(.L_x_4) ;  /* 0xfffffffc00fc7947 */ /* 0x000fc0000383ffff */
[----:B------:R-:W-:-:S00]  /*0f40*/  NOP ;  /* 0x0000000000007918 */ /* 0x000fc00000000000 */
        /* <DEDUP_REMOVED lines=11> */
.L_x_11:


//--------------------- .text._Z20sgemmOnDevicePaddingiiiPKfS0_Pf --------------------------
	.section	.text._Z20sgemmOnDevicePaddingiiiPKfS0_Pf,"ax",@progbits
	.align	128
        .global         _Z20sgemmOnDevicePaddingiiiPKfS0_Pf
        .type           _Z20sgemmOnDevicePaddingiiiPKfS0_Pf,@function
        .size           _Z20sgemmOnDevicePaddingiiiPKfS0_Pf,(.L_x_12 - _Z20sgemmOnDevicePaddingiiiPKfS0_Pf)
        .other          _Z20sgemmOnDevicePaddingiiiPKfS0_Pf,@"STO_CUDA_ENTRY STV_DEFAULT"
_Z20sgemmOnDevicePaddingiiiPKfS0_Pf:
.text._Z20sgemmOnDevicePaddingiiiPKfS0_Pf:
        /* <DEDUP_REMOVED lines=31> */
.L_x_7:
        /* <DEDUP_REMOVED lines=139> */
.L_x_6:
[----:B------:R-:W-:Y:S05]  /*0aa0*/  BRA.U !UP0, `(.L_x_5) ;  /* 0x0000000108987547 */ /* 0x000fea000b800000 */
[----:B------:R-:W-:-:S12]  /*0ab0*/  UIADD3 UR5, UPT, UPT, -UR5, URZ, URZ ;  /* 0x000000ff05057290 */ /* 0x000fd8000fffe1ff */
.L_x_8:
        /* <DEDUP_REMOVED lines=37> */
.L_x_5:
[----:B------:R-:W0:Y:S01]  /*0d10*/  S2R R20, SR_CTAID.X ;  /* 0x0000000000147919 */ /* 0x000e220000002500 */
[----:B------:R-:W1:Y:S01]  /*0d20*/  LDCU.64 UR6, c[0x0][0x380] ;  /* 0x00007000ff0677ac */ /* 0x000e620008000a00 */
[----:B------:R-:W0:Y:S01]  /*0d30*/  S2R R17, SR_TID.X ;  /* 0x0000000000117919 */ /* 0x000e220000002100 */
[----:B------:R-:W2:Y:S01]  /*0d40*/  LDCU.64 UR4, c[0x0][0x358] ;  /* 0x00006b00ff0477ac */ /* 0x000ea20008000a00 */
[----:B------:R-:W3:Y:S01]  /*0d50*/  S2R R23, SR_CTAID.Y ;  /* 0x0000000000177919 */ /* 0x000ee20000002600 */
[----:B------:R-:W4:Y:S01]  /*0d60*/  LDCU.64 UR8, c[0x0][0x3a0] ;  /* 0x00007400ff0877ac */ /* 0x000f220008000a00 */
[----:B------:R-:W3:Y:S01]  /*0d70*/  S2R R18, SR_TID.Y ;  /* 0x0000000000127919 */ /* 0x000ee20000002200 */
[----:B0-----:R-:W-:-:S04]  /*0d80*/  LEA R20, R20, R17, 0x6 ;  /* 0x0000001114147211 */ /* 0x001fc800078e30ff */
[C---:B-1----:R-:W-:Y:S02]  /*0d90*/  ISETP.GE.AND P0, PT, R20.reuse, UR6, PT ;  /* 0x0000000614007c0c */ /* 0x042fe4000bf06270 */
[----:B------:R-:W-:Y:S02]  /*0da0*/  ISETP.GE.AND P1, PT, R20, UR6, PT ;  /* 0x0000000614007c0c */ /* 0x000fe4000bf26270 */
[----:B---3--:R-:W-:-:S04]  /*0db0*/  LEA R23, R23, R18, 0x6 ;  /* 0x0000001217177211 */ /* 0x008fc800078e30ff */
[C---:B------:R-:W-:Y:S02]  /*0dc0*/  ISETP.LT.AND P0, PT, R23.reuse, UR7, !P0 ;  /* 0x0000000717007c0c */ /* 0x040fe4000c701270 */
[C---:B------:R-:W-:Y:S02]  /*0dd0*/  IADD3 R22, PT, PT, R23.reuse, 0x10, RZ ;  /* 0x0000001017167810 */ /* 0x040fe40007ffe0ff */
[----:B------:R-:W-:Y:S02]  /*0de0*/  IADD3 R21, PT, PT, R23, 0x20, RZ ;  /* 0x0000002017157810 */ /* 0x000fe40007ffe0ff */
[----:B------:R-:W-:Y:S02]  /*0df0*/  ISETP.GE.OR P3, PT, R22, UR7, P1 ;  /* 0x0000000716007c0c */ /* 0x000fe40008f66670 */
[----:B------:R-:W-:-:S05]  /*0e00*/  ISETP.GE.OR P1, PT, R21, UR7, P1 ;  /* 0x0000000715007c0c */ /* 0x000fca0008f26670 */
[----:B------:R-:W0:Y:S01]  /*0e10*/  @P0 LDC.64 R24, c[0x0][0x3a0] ;  /* 0x0000e800ff180b82 */ /* 0x000e220000000a00 */
[----:B------:R-:W-:-:S05]  /*0e20*/  @P0 IMAD R17, R23, UR6, R20 ;  /* 0x0000000617110c24 */ /* 0x000fca000f8e0214 */
[--C-:B------:R-:W-:Y:S02]  /*0e30*/  @!P3 IMAD R27, R22, UR6, R20.reuse ;  /* 0x00000006161bbc24 */ /* 0x100fe4000f8e0214 */
[----:B------:R-:W1:Y:S01]  /*0e40*/  @!P3 LDC.64 R18, c[0x0][0x3a0] ;  /* 0x0000e800ff12bb82 */ /* 0x000e620000000a00 */
[----:B------:R-:W-:Y:S02]  /*0e50*/  @!P1 IMAD R29, R21, UR6, R20 ;  /* 0x00000006151d9c24 */ /* 0x000fe4000f8e0214 */
[----:B0-----:R-:W-:-:S05]  /*0e60*/  @P0 IMAD.WIDE R24, R17, 0x4, R24 ;  /* 0x0000000411180825 */ /* 0x001fca00078e0218 */
[----:B--2---:R0:W-:Y:S01]  /*0e70*/  @P0 STG.E desc[UR4][R24.64], R16 ;  /* 0x0000001018000986 */ /* 0x0041e2000c101904 */
[----:B-1----:R-:W-:-:S05]  /*0e80*/  @!P3 IMAD.WIDE R18, R27, 0x4, R18 ;  /* 0x000000041b12b825 */ /* 0x002fca00078e0212 */
[----:B------:R-:W-:Y:S01]  /*0e90*/  @!P3 STG.E desc[UR4][R18.64], R15 ;  /* 0x0000000f1200b986 */ /* 0x000fe2000c101904 */
[----:B0-----:R-:W0:Y:S01]  /*0ea0*/  @!P1 LDC.64 R16, c[0x0][0x3a0] ;  /* 0x0000e800ff109b82 */ /* 0x001e220000000a00 */
[----:B------:R-:W-:Y:S02]  /*0eb0*/  IADD3 R24, PT, PT, R23, 0x30, RZ ;  /* 0x0000003017187810 */ /* 0x000fe40007ffe0ff */
[----:B------:R-:W-:Y:S02]  /*0ec0*/  IADD3 R25, PT, PT, R20, 0x10, RZ ;  /* 0x0000001014197810 */ /* 0x000fe40007ffe0ff */
[----:B------:R-:W-:-:S04]  /*0ed0*/  ISETP.GE.AND P2, PT, R24, UR7, PT ;  /* 0x0000000718007c0c */ /* 0x000fc8000bf46270 */
[----:B------:R-:W-:Y:S01]  /*0ee0*/  ISETP.GE.OR P2, PT, R20, UR6, P2 ;  /* 0x0000000614007c0c */ /* 0x000fe20009746670 */
[----:B0-----:R-:W-:-:S12]  /*0ef0*/  @!P1 IMAD.WIDE R26, R29, 0x4, R16 ;  /* 0x000000041d1a9825 */ /* 0x001fd800078e0210 */
[----:B------:R-:W0:Y:S01]  /*0f00*/  @!P2 LDC.64 R16, c[0x0][0x3a0] ;  /* 0x0000e800ff10ab82 */ /* 0x000e220000000a00 */
[--C-:B------:R-:W-:Y:S01]  /*0f10*/  @!P2 IMAD R29, R24, UR6, R20.reuse ;  /* 0x00000006181dac24 */ /* 0x100fe2000f8e0214 */
[----:B------:R1:W-:Y:S01]  /*0f20*/  @!P1 STG.E desc[UR4][R26.64], R14 ;  /* 0x0000000e1a009986 */ /* 0x0003e2000c101904 */
[----:B------:R-:W-:Y:S02]  /*0f30*/  ISETP.GE.AND P1, PT, R25, UR6, PT ;  /* 0x0000000619007c0c */ /* 0x000fe4000bf26270 */
[----:B------:R-:W-:Y:S02]  /*0f40*/  SHF.R.S32.HI R25, RZ, 0x1f, R20 ;  /* 0x0000001fff197819 */ /* 0x000fe40000011414 */
[----:B------:R-:W-:Y:S02]  /*0f50*/  ISETP.GE.OR P3, PT, R23, UR7, P1 ;  /* 0x0000000717007c0c */ /* 0x000fe40008f66670 */
[----:B------:R-:W-:Y:S01]  /*0f60*/  ISETP.GE.OR P5, PT, R21, UR7, P1 ;  /* 0x0000000715007c0c */ /* 0x000fe20008fa6670 */
[----:B-1----:R-:W-:-:S02]  /*0f70*/  IMAD R14, R23, UR6, RZ ;  /* 0x00000006170e7c24 */ /* 0x002fc4000f8e02ff */
[----:B------:R-:W-:Y:S02]  /*0f80*/  IMAD R26, R22, UR6, RZ ;  /* 0x00000006161a7c24 */ /* 0x000fe4000f8e02ff */
[----:B------:R-:W-:Y:S01]  /*0f90*/  IMAD R27, R21, UR6, RZ ;  /* 0x00000006151b7c24 */ /* 0x000fe2000f8e02ff */
[C---:B------:R-:W-:Y:S01]  /*0fa0*/  IADD3 R28, P0, PT, R20.reuse, R14, RZ ;  /* 0x0000000e141c7210 */ /* 0x040fe20007f1e0ff */
[----:B0-----:R-:W-:Y:S01]  /*0fb0*/  @!P2 IMAD.WIDE R16, R29, 0x4, R16 ;  /* 0x000000041d10a825 */ /* 0x001fe200078e0210 */
[----:B------:R-:W-:Y:S02]  /*0fc0*/  IADD3 R29, PT, PT, R20, 0x20, RZ ;  /* 0x00000020141d7810 */ /* 0x000fe40007ffe0ff */
[----:B------:R-:W-:Y:S02]  /*0fd0*/  LEA.HI.X.SX32 R15, R14, R25, 0x1, P0 ;  /* 0x000000190e0f7211 */ /* 0x000fe400000f0eff */
[----:B----4-:R-:W-:Y:S01]  /*0fe0*/  LEA R14, P4, R28, UR8, 0x2 ;  /* 0x000000081c0e7c11 */ /* 0x010fe2000f8810ff */
[----:B------:R0:W-:Y:S01]  /*0ff0*/  @!P2 STG.E desc[UR4][R16.64], R13 ;  /* 0x0000000d1000a986 */ /* 0x0001e2000c101904 */
[----:B------:R-:W-:Y:S01]  /*1000*/  ISETP.GE.AND P0, PT, R29, UR6, PT ;  /* 0x000000061d007c0c */ /* 0x000fe2000bf06270 */
[----:B------:R-:W-:Y:S01]  /*1010*/  IMAD R29, R24, UR6, RZ ;  /* 0x00000006181d7c24 */ /* 0x000fe2000f8e02ff */
[----:B------:R-:W-:-:S02]  /*1020*/  LEA.HI.X R15, R28, UR9, R15, 0x2, P4 ;  /* 0x000000091c0f7c11 */ /* 0x000fc4000a0f140f */
[C---:B------:R-:W-:Y:S02]  /*1030*/  IADD3 R28, P2, PT, R20.reuse, R26, RZ ;  /* 0x0000001a141c7210 */ /* 0x040fe40007f5e0ff */
[C---:B------:R-:W-:Y:S01]  /*1040*/  IADD3 R19, P4, PT, R20.reuse, R29, RZ ;  /* 0x0000001d14137210 */ /* 0x040fe20007f9e0ff */
[----:B------:R1:W-:Y:S01]  /*1050*/  @!P3 STG.E desc[UR4][R14.64+0x40], R12 ;  /* 0x0000400c0e00b986 */ /* 0x0003e2000c101904 */
[C---:B------:R-:W-:Y:S02]  /*1060*/  IADD3 R18, P3, PT, R20.reuse, R27, RZ ;  /* 0x0000001b14127210 */ /* 0x040fe40007f7e0ff */
[----:B------:R-:W-:Y:S02]  /*1070*/  IADD3 R20, PT, PT, R20, 0x30, RZ ;  /* 0x0000003014147810 */ /* 0x000fe40007ffe0ff */
[----:B0-----:R-:W-:Y:S02]  /*1080*/  LEA.HI.X.SX32 R13, R26, R25, 0x1, P2 ;  /* 0x000000191a0d7211 */ /* 0x001fe400010f0eff */
[----:B------:R-:W-:-:S02]  /*1090*/  LEA R16, P2, R28, UR8, 0x2 ;  /* 0x000000081c107c11 */ /* 0x000fc4000f8410ff */
[-C--:B------:R-:W-:Y:S02]  /*10a0*/  LEA.HI.X.SX32 R26, R29, R25.reuse, 0x1, P4 ;  /* 0x000000191d1a7211 */ /* 0x080fe400020f0eff */
[----:B------:R-:W-:Y:S02]  /*10b0*/  LEA.HI.X.SX32 R27, R27, R25, 0x1, P3 ;  /* 0x000000191b1b7211 */ /* 0x000fe400018f0eff */
[----:B------:R-:W-:Y:S02]  /*10c0*/  ISETP.GE.OR P4, PT, R22, UR7, P1 ;  /* 0x0000000716007c0c */ /* 0x000fe40008f86670 */
[----:B------:R-:W-:Y:S02]  /*10d0*/  LEA.HI.X R17, R28, UR9, R13, 0x2, P2 ;  /* 0x000000091c117c11 */ /* 0x000fe400090f140d */
[----:B-1----:R-:W-:Y:S02]  /*10e0*/  LEA R12, P3, R18, UR8, 0x2 ;  /* 0x00000008120c7c11 */ /* 0x002fe4000f8610ff */
[----:B------:R-:W-:-:S02]  /*10f0*/  ISETP.GE.OR P2, PT, R24, UR7, P1 ;  /* 0x0000000718007c0c */ /* 0x000fc40008f46670 */
[----:B------:R-:W-:Y:S02]  /*1100*/  LEA.HI.X R13, R18, UR9, R27, 0x2, P3 ;  /* 0x00000009120d7c11 */ /* 0x000fe400098f141b */
[----:B------:R-:W-:Y:S02]  /*1110*/  LEA R18, P6, R19, UR8, 0x2 ;  /* 0x0000000813127c11 */ /* 0x000fe4000f8c10ff */
[----:B------:R-:W-:Y:S01]  /*1120*/  ISETP.GE.OR P3, PT, R23, UR7, P0 ;  /* 0x0000000717007c0c */ /* 0x000fe20008766670 */
[----:B------:R0:W-:Y:S01]  /*1130*/  @!P4 STG.E desc[UR4][R16.64+0x40], R11 ;  /* 0x0000400b1000c986 */ /* 0x0001e2000c101904 */
[----:B------:R-:W-:Y:S02]  /*1140*/  LEA.HI.X R19, R19, UR9, R26, 0x2, P6 ;  /* 0x0000000913137c11 */ /* 0x000fe4000b0f141a */
[----:B------:R-:W-:Y:S01]  /*1150*/  ISETP.GE.AND P1, PT, R20, UR6, PT ;  /* 0x0000000614007c0c */ /* 0x000fe2000bf26270 */
[----:B------:R0:W-:Y:S01]  /*1160*/  @!P5 STG.E desc[UR4][R12.64+0x40], R10 ;  /* 0x0000400a0c00d986 */ /* 0x0001e2000c101904 */
[----:B------:R-:W-:-:S02]  /*1170*/  ISETP.GE.OR P5, PT, R21, UR7, P0 ;  /* 0x0000000715007c0c */ /* 0x000fc400087a6670 */
[----:B------:R-:W-:Y:S01]  /*1180*/  ISETP.GE.OR P4, PT, R23, UR7, P1 ;  /* 0x0000000717007c0c */ /* 0x000fe20008f86670 */
[----:B------:R0:W-:Y:S01]  /*1190*/  @!P2 STG.E desc[UR4][R18.64+0x40], R9 ;  /* 0x000040091200a986 */ /* 0x0001e2000c101904 */
[----:B------:R-:W-:Y:S02]  /*11a0*/  ISETP.GE.OR P2, PT, R22, UR7, P0 ;  /* 0x0000000716007c0c */ /* 0x000fe40008746670 */
[----:B------:R-:W-:Y:S01]  /*11b0*/  ISETP.GE.OR P0, PT, R24, UR7, P0 ;  /* 0x0000000718007c0c */ /* 0x000fe20008706670 */
[----:B------:R0:W-:Y:S01]  /*11c0*/  @!P3 STG.E desc[UR4][R14.64+0x80], R8 ;  /* 0x000080080e00b986 */ /* 0x0001e2000c101904 */
[----:B------:R-:W-:Y:S02]  /*11d0*/  ISETP.GE.OR P6, PT, R22, UR7, P1 ;  /* 0x0000000716007c0c */ /* 0x000fe40008fc6670 */
[----:B------:R-:W-:Y:S02]  /*11e0*/  ISETP.GE.OR P3, PT, R21, UR7, P1 ;  /* 0x0000000715007c0c */ /* 0x000fe40008f66670 */
[----:B------:R-:W-:-:S05]  /*11f0*/  ISETP.GE.OR P1, PT, R24, UR7, P1 ;  /* 0x0000000718007c0c */ /* 0x000fca0008f26670 */
[----:B------:R0:W-:Y:S04]  /*1200*/  @!P2 STG.E desc[UR4][R16.64+0x80], R7 ;  /* 0x000080071000a986 */ /* 0x0001e8000c101904 */
[----:B------:R0:W-:Y:S04]  /*1210*/  @!P5 STG.E desc[UR4][R12.64+0x80], R6 ;  /* 0x000080060c00d986 */ /* 0x0001e8000c101904 */
[----:B------:R0:W-:Y:S04]  /*1220*/  @!P0 STG.E desc[UR4][R18.64+0x80], R5 ;  /* 0x0000800512008986 */ /* 0x0001e8000c101904 */
[----:B------:R0:W-:Y:S04]  /*1230*/  @!P4 STG.E desc[UR4][R14.64+0xc0], R4 ;  /* 0x0000c0040e00c986 */ /* 0x0001e8000c101904 */
[----:B------:R0:W-:Y:S04]  /*1240*/  @!P6 STG.E desc[UR4][R16.64+0xc0], R3 ;  /* 0x0000c0031000e986 */ /* 0x0001e8000c101904 */
[----:B------:R0:W-:Y:S01]  /*1250*/  @!P3 STG.E desc[UR4][R12.64+0xc0], R0 ;  /* 0x0000c0000c00b986 */ /* 0x0001e2000c101904 */
[----:B------:R-:W-:Y:S05]  /*1260*/  @P1 EXIT ;  /* 0x000000000000194d */ /* 0x000fea0003800000 */
[----:B------:R-:W-:Y:S01]  /*1270*/  STG.E desc[UR4][R18.64+0xc0], R2 ;  /* 0x0000c00212007986 */ /* 0x000fe2000c101904 */
[----:B------:R-:W-:Y:S05]  /*1280*/  EXIT ;  /* 0x000000000000794d */ /* 0x000fea0003800000 */
.L_x_9:
        /* <DEDUP_REMOVED lines=15> */
.L_x_12:


//--------------------- .text._Z8tranposeiiPKfPf  --------------------------
	.section	.text._Z8tranposeiiPKfPf,"ax",@progbits
	.align	128
        .global         _Z8tranposeiiPKfPf
        .type           _Z8tranposeiiPKfPf,@function
        .size           _Z8tranposeiiPKfPf,(.L_x_13 - _Z8tranposeiiPKfPf)
        .other          _Z8tranposeiiPKfPf,@"STO_CUDA_ENTRY STV_DEFAULT"
_Z8tranposeiiPKfPf:
.text._Z8tranposeiiPKfPf:
[----:B------:R-:W-:Y:S01]  /*0000*/  LDC R1, c[0x0][0x37c] ;  /* 0x0000df00ff017b82 */ /* 0x000fe20000000800 */
[----:B------:R-:W0:Y:S01]  /*0010*/  S2R R11, SR_TID.Y ;  /* 0x00000000000b7919 */ /* 0x000e220000002200 */
[----:B------:R-:W1:Y:S01]  /*0020*/  LDCU.64 UR8, c[0x0][0x380] ;  /* 0x00007000ff0877ac */ /* 0x000e620008000a00 */
[----:B------:R-:W0:Y:S01]  /*0030*/  S2R R4, SR_CTAID.Y ;  /* 0x0000000000047919 */ /* 0x000e220000002600 */
[----:B------:R-:W2:Y:S01]  /*0040*/  LDCU.64 UR6, c[0x0][0x358] ;  /* 0x00006b00ff0677ac */ /* 0x000ea20008000a00 */
[----:B------:R-:W3:Y:S01]  /*0050*/  S2R R9, SR_TID.X ;  /* 0x0000000000097919 */ /* 0x000ee20000002100 */
[----:B------:R-:W3:Y:S01]  /*0060*/  S2R R6, SR_CTAID.X ;  /* 0x0000000000067919 */ /* 0x000ee20000002500 */
[----:B0-----:R-:W-:-:S05]  /*0070*/  IMAD R5, R4, 0x10, R11 ;  /* 0x0000001004057824 */ /* 0x001fca00078e020b */
[----:B-1----:R-:W-:Y:S01]  /*0080*/  ISETP.GE.AND P0, PT, R5, UR9, PT ;  /* 0x0000000905007c0c */ /* 0x002fe2000bf06270 */
[----:B---3--:R-:W-:-:S05]  /*0090*/  IMAD R0, R6, 0x10, R9 ;  /* 0x0000001006007824 */ /* 0x008fca00078e0209 */
[----:B------:R-:W-:-:S13]  /*00a0*/  ISETP.GE.OR P0, PT, R0, UR8, P0 ;  /* 0x0000000800007c0c */ /* 0x000fda0008706670 */
[----:B------:R-:W0:Y:S01]  /*00b0*/  @!P0 LDC.64 R2, c[0x0][0x388] ;  /* 0x0000e200ff028b82 */ /* 0x000e220000000a00 */
[----:B------:R-:W-:-:S04]  /*00c0*/  @!P0 IMAD R5, R5, UR8, R0 ;  /* 0x0000000805058c24 */ /* 0x000fc8000f8e0200 */
[----:B0-----:R-:W-:-:S06]  /*00d0*/  @!P0 IMAD.WIDE R2, R5, 0x4, R2 ;  /* 0x0000000405028825 */ /* 0x001fcc00078e0202 */
[----:B--2---:R-:W2:Y:S01]  /*00e0*/  @!P0 LDG.E R2, desc[UR6][R2.64] ;  /* 0x0000000602028981 */ /* 0x004ea2000c1e1900 */
[----:B------:R-:W-:Y:S01]  /*00f0*/  @!P0 MOV R0, 0x400 ;  /* 0x0000040000008802 */ /* 0x000fe20000000f00 */
[----:B------:R-:W-:Y:S01]  /*0100*/  IMAD R7, R6, 0x10, R11 ;  /* 0x0000001006077824 */ /* 0x000fe200078e020b */
[----:B------:R-:W-:Y:S01]  /*0110*/  LEA R4, R4, R9, 0x4 ;  /* 0x0000000904047211 */ /* 0x000fe200078e20ff */
[----:B------:R-:W0:Y:S03]  /*0120*/  @!P0 S2R R5, SR_CgaCtaId ;  /* 0x0000000000058919 */ /* 0x000e260000008800 */
[----:B------:R-:W-:-:S04]  /*0130*/  ISETP.GE.AND P1, PT, R4, UR9, PT ;  /* 0x0000000904007c0c */ /* 0x000fc8000bf26270 */
[----:B------:R-:W-:Y:S02]  /*0140*/  ISETP.GE.OR P1, PT, R7, UR8, P1 ;  /* 0x0000000807007c0c */ /* 0x000fe40008f26670 */
[----:B0-----:R-:W-:-:S04]  /*0150*/  @!P0 LEA R0, R5, R0, 0x18 ;  /* 0x0000000005008211 */ /* 0x001fc800078ec0ff */
[----:B------:R-:W-:-:S05]  /*0160*/  @!P0 LEA R0, R11, R0, 0x6 ;  /* 0x000000000b008211 */ /* 0x000fca00078e30ff */
[----:B------:R-:W-:-:S05]  /*0170*/  @!P0 IMAD R5, R9, 0x4, R0 ;  /* 0x0000000409058824 */ /* 0x000fca00078e0200 */
[----:B--2---:R0:W-:Y:S01]  /*0180*/  @!P0 STS [R5], R2 ;  /* 0x0000000205008388 */ /* 0x0041e20000000800 */
[----:B------:R-:W-:Y:S06]  /*0190*/  BAR.SYNC.DEFER_BLOCKING 0x0 ;  /* 0x0000000000007b1d */ /* 0x000fec0000010000 */
[----:B------:R-:W-:Y:S05]  /*01a0*/  @P1 EXIT ;  /* 0x000000000000194d */ /* 0x000fea0003800000 */
[----:B------:R-:W1:Y:S01]  /*01b0*/  S2UR UR5, SR_CgaCtaId ;  /* 0x00000000000579c3 */ /* 0x000e620000008800 */
[----:B------:R-:W-:Y:S01]  /*01c0*/  UMOV UR4, 0x400 ;  /* 0x0000040000047882 */ /* 0x000fe20000000000 */
[----:B------:R-:W-:-:S06]  /*01d0*/  IMAD R7, R7, UR9, R4 ;  /* 0x0000000907077c24 */ /* 0x000fcc000f8e0204 */
[----:B0-----:R-:W0:Y:S01]  /*01e0*/  LDC.64 R2, c[0x0][0x390] ;  /* 0x0000e400ff027b82 */ /* 0x001e220000000a00 */
[----:B-1----:R-:W-:-:S06]  /*01f0*/  ULEA UR4, UR5, UR4, 0x18 ;  /* 0x0000000405047291 */ /* 0x002fcc000f8ec0ff */
[----:B------:R-:W-:Y:S01]  /*0200*/  LEA R0, R9, UR4, 0x6 ;  /* 0x0000000409007c11 */ /* 0x000fe2000f8e30ff */
[----:B0-----:R-:W-:-:S03]  /*0210*/  IMAD.WIDE R2, R7, 0x4, R2 ;  /* 0x0000000407027825 */ /* 0x001fc600078e0202 */
[----:B------:R-:W-:-:S05]  /*0220*/  LEA R0, R11, R0, 0x2 ;  /* 0x000000000b007211 */ /* 0x000fca00078e10ff */
[----:B------:R-:W0:Y:S04]  /*0230*/  LDS R5, [R0] ;  /* 0x0000000000057984 */ /* 0x000e280000000800 */
[----:B0-----:R-:W-:Y:S01]  /*0240*/  STG.E desc[UR6][R2.64], R5 ;  /* 0x0000000502007986 */ /* 0x001fe2000c101906 */
[----:B------:R-:W-:Y:S05]  /*0250*/  EXIT ;  /* 0x000000000000794d */ /* 0x000fea0003800000 */
.L_x_10:
        /* <DEDUP_REMOVED lines=10> */
.L_x_13:


//--------------------- .nv.shared.reserved.0     --------------------------
	.section	.nv.shared.reserved.0,"aw",@nobits
	.weak		__nv_reservedSMEM_offset_0_alias
	.size		__nv_reservedSMEM_offset_0_alias, 0, 64
	.other		__nv_reservedSMEM_offset_0_alias,@"STO_CUDA_RESERVED_SHARED STV_DEFAULT"
__nv_reservedSMEM_offset_0_alias:
	.zero		0
	.zero		64


//--------------------- .nv.shared._Z8tranposeiiPKfPf --------------------------
	.section	.nv.shared._Z8tranposeiiPKfPf,"aw",@nobits
	.sectionflags	@""
	.align	4
.nv.shared._Z8tranposeiiPKfPf:
	.zero		2048


//--------------------- .nv.constant0._Z22sgemmOnDeviceNoPaddingiiiPKfS0_Pf --------------------------
	.section	.nv.constant0._Z22sgemmOnDeviceNoPaddingiiiPKfS0_Pf,"a",@progbits
	.sectionflags	@""
	.align	4
.nv.constant0._Z22sgemmOnDeviceNoPaddingiiiPKfS0_Pf:
	.zero		936


//--------------------- .nv.constant0._Z20sgemmOnDevicePaddingiiiPKfS0_Pf --------------------------
	.section	.nv.constant0._Z20sgemmOnDevicePaddingiiiPKfS0_Pf,"a",@progbits
	.sectionflags	@""
	.align	4
.nv.constant0._Z20sgemmOnDevicePaddingiiiPKfS0_Pf:
	.zero		936


//--------------------- .nv.constant0._Z8tranposeiiPKfPf --------------------------
	.section	.nv.constant0._Z8tranposeiiPKfPf,"a",@progbits
	.sectionflags	@""
	.align	4
.nv.constant0._Z8tranposeiiPKfPf:
	.zero		920


//--------------------- SYMBOLS --------------------------

	.type		.nv.reservedSmem.offset0,@object
	.size		.nv.reservedSmem.offset0,0x4
	.type		.nv.reservedSmem.cap,@object
	.size		.nv.reservedSmem.cap,0x4
